//
// Generated by NVIDIA NVVM Compiler
//
// Compiler Build ID: CL-36424714
// Cuda compilation tools, release 13.0, V13.0.88
// Based on NVVM 20.0.0
//

.version 9.0
.target sm_100
.address_size 64

	// .globl	_Z6matmulILi128ELi128ELi32ELi64ELi64ELi16ELi16ELi16ELi16ELi2ELi2EEvP6__halfS1_S1_iiiff
.extern .shared .align 16 .b8 shared_storage[];

.visible .entry _Z6matmulILi128ELi128ELi32ELi64ELi64ELi16ELi16ELi16ELi16ELi2ELi2EEvP6__halfS1_S1_iiiff(
	.param .u64 .ptr .align 1 _Z6matmulILi128ELi128ELi32ELi64ELi64ELi16ELi16ELi16ELi16ELi2ELi2EEvP6__halfS1_S1_iiiff_param_0,
	.param .u64 .ptr .align 1 _Z6matmulILi128ELi128ELi32ELi64ELi64ELi16ELi16ELi16ELi16ELi2ELi2EEvP6__halfS1_S1_iiiff_param_1,
	.param .u64 .ptr .align 1 _Z6matmulILi128ELi128ELi32ELi64ELi64ELi16ELi16ELi16ELi16ELi2ELi2EEvP6__halfS1_S1_iiiff_param_2,
	.param .u32 _Z6matmulILi128ELi128ELi32ELi64ELi64ELi16ELi16ELi16ELi16ELi2ELi2EEvP6__halfS1_S1_iiiff_param_3,
	.param .u32 _Z6matmulILi128ELi128ELi32ELi64ELi64ELi16ELi16ELi16ELi16ELi2ELi2EEvP6__halfS1_S1_iiiff_param_4,
	.param .u32 _Z6matmulILi128ELi128ELi32ELi64ELi64ELi16ELi16ELi16ELi16ELi2ELi2EEvP6__halfS1_S1_iiiff_param_5,
	.param .f32 _Z6matmulILi128ELi128ELi32ELi64ELi64ELi16ELi16ELi16ELi16ELi2ELi2EEvP6__halfS1_S1_iiiff_param_6,
	.param .f32 _Z6matmulILi128ELi128ELi32ELi64ELi64ELi16ELi16ELi16ELi16ELi2ELi2EEvP6__halfS1_S1_iiiff_param_7
)
{
	.reg .pred 	%p<5>;
	.reg .b16 	%rs<129>;
	.reg .b32 	%r<785>;
	.reg .b32 	%f<2179>;
	.reg .b64 	%rd<216>;

	ld.param.u64 	%rd12, [_Z6matmulILi128ELi128ELi32ELi64ELi64ELi16ELi16ELi16ELi16ELi2ELi2EEvP6__halfS1_S1_iiiff_param_0];
	ld.param.u64 	%rd13, [_Z6matmulILi128ELi128ELi32ELi64ELi64ELi16ELi16ELi16ELi16ELi2ELi2EEvP6__halfS1_S1_iiiff_param_1];
	ld.param.u64 	%rd14, [_Z6matmulILi128ELi128ELi32ELi64ELi64ELi16ELi16ELi16ELi16ELi2ELi2EEvP6__halfS1_S1_iiiff_param_2];
	ld.param.u32 	%r61, [_Z6matmulILi128ELi128ELi32ELi64ELi64ELi16ELi16ELi16ELi16ELi2ELi2EEvP6__halfS1_S1_iiiff_param_4];
	ld.param.u32 	%r62, [_Z6matmulILi128ELi128ELi32ELi64ELi64ELi16ELi16ELi16ELi16ELi2ELi2EEvP6__halfS1_S1_iiiff_param_5];
	mov.u32 	%r79, %ctaid.y;
	mov.u32 	%r1, %tid.x;
	mov.u32 	%r2, %tid.y;
	mov.u32 	%r3, %tid.z;
	shl.b32 	%r80, %r3, 6;
	shl.b32 	%r81, %r2, 5;
	add.s32 	%r82, %r81, %r1;
	add.s32 	%r4, %r82, %r80;
	shl.b32 	%r83, %r1, 1;
	and.b32  	%r84, %r83, 8;
	shl.b32 	%r85, %r1, 5;
	and.b32  	%r86, %r85, 32512;
	or.b32  	%r87, %r84, %r86;
	shl.b32 	%r5, %r79, 7;
	and.b32  	%r88, %r83, 2040;
	shr.u32 	%r89, %r4, 2;
	shl.b32 	%r90, %r4, 3;
	and.b32  	%r91, %r90, 1048064;
	shl.b32 	%r92, %r4, 2;
	and.b32  	%r93, %r92, 240;
	add.s32 	%r94, %r87, %r91;
	or.b32  	%r95, %r94, %r93;
	mul.wide.u32 	%rd31, %r95, 2;
	mov.u32 	%r96, shared_storage;
	cvt.u64.u32 	%rd32, %r96;
	cvta.shared.u64 	%rd33, %rd32;
	add.s64 	%rd15, %rd33, %rd31;
	// begin inline asm
	{ .reg .u64 smem_ptr; cvta.to.shared.u64 smem_ptr, %rd15; cvt.u32.u64 %r63, smem_ptr; }

	// end inline asm
	add.s32 	%r97, %r5, %r89;
	mad.lo.s32 	%r7, %r97, %r62, %r88;
	mul.wide.s32 	%rd34, %r7, 2;
	add.s64 	%rd16, %rd12, %rd34;
	// begin inline asm
	cp.async.cg.shared.global [%r63], [%rd16], 16;

	// end inline asm
	add.s32 	%r98, %r89, 8;
	shl.b32 	%r99, %r98, 5;
	and.b32  	%r100, %r99, 2147483136;
	shl.b32 	%r101, %r98, 4;
	and.b32  	%r102, %r101, 240;
	add.s32 	%r103, %r87, %r100;
	or.b32  	%r104, %r103, %r102;
	mul.wide.u32 	%rd35, %r104, 2;
	add.s64 	%rd17, %rd33, %rd35;
	// begin inline asm
	{ .reg .u64 smem_ptr; cvta.to.shared.u64 smem_ptr, %rd17; cvt.u32.u64 %r65, smem_ptr; }

	// end inline asm
	add.s32 	%r105, %r97, 8;
	mad.lo.s32 	%r9, %r105, %r62, %r88;
	mul.wide.s32 	%rd36, %r9, 2;
	add.s64 	%rd18, %rd12, %rd36;
	// begin inline asm
	cp.async.cg.shared.global [%r65], [%rd18], 16;

	// end inline asm
	add.s32 	%r106, %r89, 16;
	shl.b32 	%r107, %r106, 5;
	and.b32  	%r108, %r107, 2147483136;
	shl.b32 	%r109, %r106, 4;
	and.b32  	%r110, %r109, 240;
	add.s32 	%r111, %r87, %r108;
	or.b32  	%r112, %r111, %r110;
	mul.wide.u32 	%rd37, %r112, 2;
	add.s64 	%rd19, %rd33, %rd37;
	// begin inline asm
	{ .reg .u64 smem_ptr; cvta.to.shared.u64 smem_ptr, %rd19; cvt.u32.u64 %r67, smem_ptr; }

	// end inline asm
	add.s32 	%r113, %r97, 16;
	mad.lo.s32 	%r11, %r113, %r62, %r88;
	mul.wide.s32 	%rd38, %r11, 2;
	add.s64 	%rd20, %rd12, %rd38;
	// begin inline asm
	cp.async.cg.shared.global [%r67], [%rd20], 16;

	// end inline asm
	add.s32 	%r114, %r89, 24;
	shl.b32 	%r115, %r114, 5;
	and.b32  	%r116, %r115, 2147483136;
	shl.b32 	%r117, %r114, 4;
	and.b32  	%r118, %r117, 240;
	add.s32 	%r119, %r87, %r116;
	or.b32  	%r120, %r119, %r118;
	mul.wide.u32 	%rd39, %r120, 2;
	add.s64 	%rd21, %rd33, %rd39;
	// begin inline asm
	{ .reg .u64 smem_ptr; cvta.to.shared.u64 smem_ptr, %rd21; cvt.u32.u64 %r69, smem_ptr; }

	// end inline asm
	add.s32 	%r121, %r97, 24;
	mad.lo.s32 	%r13, %r121, %r62, %r88;
	mul.wide.s32 	%rd40, %r13, 2;
	add.s64 	%rd22, %rd12, %rd40;
	// begin inline asm
	cp.async.cg.shared.global [%r69], [%rd22], 16;

	// end inline asm
	mov.u32 	%r122, %ctaid.x;
	shl.b32 	%r14, %r122, 7;
	add.s64 	%rd23, %rd15, 16384;
	// begin inline asm
	{ .reg .u64 smem_ptr; cvta.to.shared.u64 smem_ptr, %rd23; cvt.u32.u64 %r71, smem_ptr; }

	// end inline asm
	add.s32 	%r123, %r14, %r89;
	mad.lo.s32 	%r16, %r123, %r62, %r88;
	mul.wide.s32 	%rd41, %r16, 2;
	add.s64 	%rd24, %rd13, %rd41;
	// begin inline asm
	cp.async.cg.shared.global [%r71], [%rd24], 16;

	// end inline asm
	add.s64 	%rd25, %rd17, 16384;
	// begin inline asm
	{ .reg .u64 smem_ptr; cvta.to.shared.u64 smem_ptr, %rd25; cvt.u32.u64 %r73, smem_ptr; }

	// end inline asm
	add.s32 	%r124, %r123, 8;
	mad.lo.s32 	%r18, %r124, %r62, %r88;
	mul.wide.s32 	%rd42, %r18, 2;
	add.s64 	%rd26, %rd13, %rd42;
	// begin inline asm
	cp.async.cg.shared.global [%r73], [%rd26], 16;

	// end inline asm
	add.s64 	%rd27, %rd19, 16384;
	// begin inline asm
	{ .reg .u64 smem_ptr; cvta.to.shared.u64 smem_ptr, %rd27; cvt.u32.u64 %r75, smem_ptr; }

	// end inline asm
	add.s32 	%r125, %r123, 16;
	mad.lo.s32 	%r20, %r125, %r62, %r88;
	mul.wide.s32 	%rd43, %r20, 2;
	add.s64 	%rd28, %rd13, %rd43;
	// begin inline asm
	cp.async.cg.shared.global [%r75], [%rd28], 16;

	// end inline asm
	add.s64 	%rd29, %rd21, 16384;
	// begin inline asm
	{ .reg .u64 smem_ptr; cvta.to.shared.u64 smem_ptr, %rd29; cvt.u32.u64 %r77, smem_ptr; }

	// end inline asm
	add.s32 	%r126, %r123, 24;
	mad.lo.s32 	%r22, %r126, %r62, %r88;
	mul.wide.s32 	%rd44, %r22, 2;
	add.s64 	%rd30, %rd13, %rd44;
	// begin inline asm
	cp.async.cg.shared.global [%r77], [%rd30], 16;

	// end inline asm
	// begin inline asm
	cp.async.commit_group;

	// end inline asm
	shr.s32 	%r127, %r62, 31;
	shr.u32 	%r128, %r127, 27;
	add.s32 	%r129, %r62, %r128;
	shr.s32 	%r23, %r129, 5;
	setp.lt.s32 	%p1, %r62, 96;
	mov.f32 	%f1795, 0f00000000;
	mov.f32 	%f1796, %f1795;
	mov.f32 	%f1797, %f1795;
	mov.f32 	%f1798, %f1795;
	mov.f32 	%f1799, %f1795;
	mov.f32 	%f1800, %f1795;
	mov.f32 	%f1801, %f1795;
	mov.f32 	%f1802, %f1795;
	mov.f32 	%f1803, %f1795;
	mov.f32 	%f1804, %f1795;
	mov.f32 	%f1805, %f1795;
	mov.f32 	%f1806, %f1795;
	mov.f32 	%f1807, %f1795;
	mov.f32 	%f1808, %f1795;
	mov.f32 	%f1809, %f1795;
	mov.f32 	%f1810, %f1795;
	mov.f32 	%f1811, %f1795;
	mov.f32 	%f1812, %f1795;
	mov.f32 	%f1813, %f1795;
	mov.f32 	%f1814, %f1795;
	mov.f32 	%f1815, %f1795;
	mov.f32 	%f1816, %f1795;
	mov.f32 	%f1817, %f1795;
	mov.f32 	%f1818, %f1795;
	mov.f32 	%f1819, %f1795;
	mov.f32 	%f1820, %f1795;
	mov.f32 	%f1821, %f1795;
	mov.f32 	%f1822, %f1795;
	mov.f32 	%f1823, %f1795;
	mov.f32 	%f1824, %f1795;
	mov.f32 	%f1825, %f1795;
	mov.f32 	%f1826, %f1795;
	mov.f32 	%f1827, %f1795;
	mov.f32 	%f1828, %f1795;
	mov.f32 	%f1829, %f1795;
	mov.f32 	%f1830, %f1795;
	mov.f32 	%f1831, %f1795;
	mov.f32 	%f1832, %f1795;
	mov.f32 	%f1833, %f1795;
	mov.f32 	%f1834, %f1795;
	mov.f32 	%f1835, %f1795;
	mov.f32 	%f1836, %f1795;
	mov.f32 	%f1837, %f1795;
	mov.f32 	%f1838, %f1795;
	mov.f32 	%f1839, %f1795;
	mov.f32 	%f1840, %f1795;
	mov.f32 	%f1841, %f1795;
	mov.f32 	%f1842, %f1795;
	mov.f32 	%f1843, %f1795;
	mov.f32 	%f1844, %f1795;
	mov.f32 	%f1845, %f1795;
	mov.f32 	%f1846, %f1795;
	mov.f32 	%f1847, %f1795;
	mov.f32 	%f1848, %f1795;
	mov.f32 	%f1849, %f1795;
	mov.f32 	%f1850, %f1795;
	mov.f32 	%f1851, %f1795;
	mov.f32 	%f1852, %f1795;
	mov.f32 	%f1853, %f1795;
	mov.f32 	%f1854, %f1795;
	mov.f32 	%f1855, %f1795;
	mov.f32 	%f1856, %f1795;
	mov.f32 	%f1857, %f1795;
	mov.f32 	%f1858, %f1795;
	mov.f32 	%f1859, %f1795;
	mov.f32 	%f1860, %f1795;
	mov.f32 	%f1861, %f1795;
	mov.f32 	%f1862, %f1795;
	mov.f32 	%f1863, %f1795;
	mov.f32 	%f1864, %f1795;
	mov.f32 	%f1865, %f1795;
	mov.f32 	%f1866, %f1795;
	mov.f32 	%f1867, %f1795;
	mov.f32 	%f1868, %f1795;
	mov.f32 	%f1869, %f1795;
	mov.f32 	%f1870, %f1795;
	mov.f32 	%f1871, %f1795;
	mov.f32 	%f1872, %f1795;
	mov.f32 	%f1873, %f1795;
	mov.f32 	%f1874, %f1795;
	mov.f32 	%f1875, %f1795;
	mov.f32 	%f1876, %f1795;
	mov.f32 	%f1877, %f1795;
	mov.f32 	%f1878, %f1795;
	mov.f32 	%f1879, %f1795;
	mov.f32 	%f1880, %f1795;
	mov.f32 	%f1881, %f1795;
	mov.f32 	%f1882, %f1795;
	mov.f32 	%f1883, %f1795;
	mov.f32 	%f1884, %f1795;
	mov.f32 	%f1885, %f1795;
	mov.f32 	%f1886, %f1795;
	mov.f32 	%f1887, %f1795;
	mov.f32 	%f1888, %f1795;
	mov.f32 	%f1889, %f1795;
	mov.f32 	%f1890, %f1795;
	mov.f32 	%f1891, %f1795;
	mov.f32 	%f1892, %f1795;
	mov.f32 	%f1893, %f1795;
	mov.f32 	%f1894, %f1795;
	mov.f32 	%f1895, %f1795;
	mov.f32 	%f1896, %f1795;
	mov.f32 	%f1897, %f1795;
	mov.f32 	%f1898, %f1795;
	mov.f32 	%f1899, %f1795;
	mov.f32 	%f1900, %f1795;
	mov.f32 	%f1901, %f1795;
	mov.f32 	%f1902, %f1795;
	mov.f32 	%f1903, %f1795;
	mov.f32 	%f1904, %f1795;
	mov.f32 	%f1905, %f1795;
	mov.f32 	%f1906, %f1795;
	mov.f32 	%f1907, %f1795;
	mov.f32 	%f1908, %f1795;
	mov.f32 	%f1909, %f1795;
	mov.f32 	%f1910, %f1795;
	mov.f32 	%f1911, %f1795;
	mov.f32 	%f1912, %f1795;
	mov.f32 	%f1913, %f1795;
	mov.f32 	%f1914, %f1795;
	mov.f32 	%f1915, %f1795;
	mov.f32 	%f1916, %f1795;
	mov.f32 	%f1917, %f1795;
	mov.f32 	%f1918, %f1795;
	mov.f32 	%f1919, %f1795;
	mov.f32 	%f1920, %f1795;
	mov.f32 	%f1921, %f1795;
	mov.f32 	%f1922, %f1795;
	@%p1 bra 	$L__BB0_3;
	add.s64 	%rd45, %rd15, 8192;
	// begin inline asm
	{ .reg .u64 smem_ptr; cvta.to.shared.u64 smem_ptr, %rd45; cvt.u32.u64 %r130, smem_ptr; }

	// end inline asm
	add.s64 	%rd5, %rd17, 8192;
	add.s64 	%rd6, %rd19, 8192;
	add.s64 	%rd7, %rd21, 8192;
	add.s64 	%rd8, %rd15, 24576;
	add.s64 	%rd9, %rd17, 24576;
	add.s64 	%rd10, %rd19, 24576;
	add.s64 	%rd11, %rd21, 24576;
	shl.b32 	%r132, %r3, 12;
	add.s32 	%r25, %r96, %r132;
	add.s32 	%r26, %r25, 3072;
	shl.b32 	%r134, %r2, 12;
	add.s32 	%r135, %r96, %r134;
	add.s32 	%r27, %r135, 16384;
	add.s32 	%r28, %r25, 9216;
	add.s32 	%r29, %r25, 10240;
	add.s32 	%r30, %r25, 11264;
	add.s32 	%r31, %r135, 25600;
	add.s32 	%r32, %r135, 26624;
	add.s32 	%r33, %r135, 27648;
	add.s32 	%r784, %r16, 32;
	add.s32 	%r783, %r18, 32;
	add.s32 	%r782, %r20, 32;
	add.s32 	%r781, %r22, 32;
	add.s32 	%r780, %r13, 32;
	add.s32 	%r779, %r11, 32;
	add.s32 	%r778, %r9, 32;
	add.s32 	%r777, %r7, 32;
	mov.f32 	%f1795, 0f00000000;
	mov.b32 	%r776, 0;
$L__BB0_2:
	add.s32 	%r159, %r777, 32;
	mul.wide.u32 	%rd69, %r777, 2;
	add.s64 	%rd46, %rd12, %rd69;
	// begin inline asm
	cp.async.cg.shared.global [%r130], [%rd46], 16;

	// end inline asm
	// begin inline asm
	{ .reg .u64 smem_ptr; cvta.to.shared.u64 smem_ptr, %rd5; cvt.u32.u64 %r137, smem_ptr; }

	// end inline asm
	add.s32 	%r160, %r778, 32;
	mul.wide.u32 	%rd70, %r778, 2;
	add.s64 	%rd48, %rd12, %rd70;
	// begin inline asm
	cp.async.cg.shared.global [%r137], [%rd48], 16;

	// end inline asm
	// begin inline asm
	{ .reg .u64 smem_ptr; cvta.to.shared.u64 smem_ptr, %rd6; cvt.u32.u64 %r139, smem_ptr; }

	// end inline asm
	add.s32 	%r161, %r779, 32;
	mul.wide.u32 	%rd71, %r779, 2;
	add.s64 	%rd50, %rd12, %rd71;
	// begin inline asm
	cp.async.cg.shared.global [%r139], [%rd50], 16;

	// end inline asm
	// begin inline asm
	{ .reg .u64 smem_ptr; cvta.to.shared.u64 smem_ptr, %rd7; cvt.u32.u64 %r141, smem_ptr; }

	// end inline asm
	add.s32 	%r162, %r780, 32;
	mul.wide.u32 	%rd72, %r780, 2;
	add.s64 	%rd52, %rd12, %rd72;
	// begin inline asm
	cp.async.cg.shared.global [%r141], [%rd52], 16;

	// end inline asm
	// begin inline asm
	{ .reg .u64 smem_ptr; cvta.to.shared.u64 smem_ptr, %rd8; cvt.u32.u64 %r143, smem_ptr; }

	// end inline asm
	add.s32 	%r163, %r784, 32;
	mul.wide.u32 	%rd73, %r784, 2;
	add.s64 	%rd54, %rd13, %rd73;
	// begin inline asm
	cp.async.cg.shared.global [%r143], [%rd54], 16;

	// end inline asm
	// begin inline asm
	{ .reg .u64 smem_ptr; cvta.to.shared.u64 smem_ptr, %rd9; cvt.u32.u64 %r145, smem_ptr; }

	// end inline asm
	add.s32 	%r164, %r783, 32;
	mul.wide.u32 	%rd74, %r783, 2;
	add.s64 	%rd56, %rd13, %rd74;
	// begin inline asm
	cp.async.cg.shared.global [%r145], [%rd56], 16;

	// end inline asm
	// begin inline asm
	{ .reg .u64 smem_ptr; cvta.to.shared.u64 smem_ptr, %rd10; cvt.u32.u64 %r147, smem_ptr; }

	// end inline asm
	add.s32 	%r165, %r782, 32;
	mul.wide.u32 	%rd75, %r782, 2;
	add.s64 	%rd58, %rd13, %rd75;
	// begin inline asm
	cp.async.cg.shared.global [%r147], [%rd58], 16;

	// end inline asm
	// begin inline asm
	{ .reg .u64 smem_ptr; cvta.to.shared.u64 smem_ptr, %rd11; cvt.u32.u64 %r149, smem_ptr; }

	// end inline asm
	add.s32 	%r166, %r781, 32;
	mul.wide.u32 	%rd76, %r781, 2;
	add.s64 	%rd60, %rd13, %rd76;
	// begin inline asm
	cp.async.cg.shared.global [%r149], [%rd60], 16;

	// end inline asm
	// begin inline asm
	cp.async.commit_group;

	// end inline asm
	// begin inline asm
	cp.async.wait_group 1;

	// end inline asm
	bar.sync 	0;
	mov.b32 	%r167, 16;
	wmma.load.a.sync.aligned.row.m16n16k16.shared.f16 	{%r168, %r169, %r170, %r171, %r172, %r173, %r174, %r175}, [%r25], %r167;
	add.s32 	%r176, %r25, 1024;
	wmma.load.a.sync.aligned.row.m16n16k16.shared.f16 	{%r177, %r178, %r179, %r180, %r181, %r182, %r183, %r184}, [%r176], %r167;
	add.s32 	%r185, %r25, 2048;
	wmma.load.a.sync.aligned.row.m16n16k16.shared.f16 	{%r186, %r187, %r188, %r189, %r190, %r191, %r192, %r193}, [%r185], %r167;
	wmma.load.a.sync.aligned.row.m16n16k16.shared.f16 	{%r194, %r195, %r196, %r197, %r198, %r199, %r200, %r201}, [%r26], %r167;
	wmma.load.b.sync.aligned.col.m16n16k16.shared.f16 	{%r202, %r203, %r204, %r205, %r206, %r207, %r208, %r209}, [%r27], %r167;
	add.s32 	%r210, %r27, 1024;
	wmma.load.b.sync.aligned.col.m16n16k16.shared.f16 	{%r211, %r212, %r213, %r214, %r215, %r216, %r217, %r218}, [%r210], %r167;
	add.s32 	%r219, %r27, 2048;
	wmma.load.b.sync.aligned.col.m16n16k16.shared.f16 	{%r220, %r221, %r222, %r223, %r224, %r225, %r226, %r227}, [%r219], %r167;
	add.s32 	%r228, %r27, 3072;
	wmma.load.b.sync.aligned.col.m16n16k16.shared.f16 	{%r229, %r230, %r231, %r232, %r233, %r234, %r235, %r236}, [%r228], %r167;
	wmma.mma.sync.aligned.row.col.m16n16k16.f32.f32 {%f899, %f900, %f901, %f902, %f903, %f904, %f905, %f906}, {%r168, %r169, %r170, %r171, %r172, %r173, %r174, %r175}, {%r202, %r203, %r204, %r205, %r206, %r207, %r208, %r209}, {%f1922, %f1921, %f1920, %f1919, %f1918, %f1917, %f1916, %f1915};
	wmma.mma.sync.aligned.row.col.m16n16k16.f32.f32 {%f907, %f908, %f909, %f910, %f911, %f912, %f913, %f914}, {%r168, %r169, %r170, %r171, %r172, %r173, %r174, %r175}, {%r211, %r212, %r213, %r214, %r215, %r216, %r217, %r218}, {%f1914, %f1913, %f1912, %f1911, %f1910, %f1909, %f1908, %f1907};
	wmma.mma.sync.aligned.row.col.m16n16k16.f32.f32 {%f915, %f916, %f917, %f918, %f919, %f920, %f921, %f922}, {%r168, %r169, %r170, %r171, %r172, %r173, %r174, %r175}, {%r220, %r221, %r222, %r223, %r224, %r225, %r226, %r227}, {%f1906, %f1905, %f1904, %f1903, %f1902, %f1901, %f1900, %f1899};
	wmma.mma.sync.aligned.row.col.m16n16k16.f32.f32 {%f923, %f924, %f925, %f926, %f927, %f928, %f929, %f930}, {%r168, %r169, %r170, %r171, %r172, %r173, %r174, %r175}, {%r229, %r230, %r231, %r232, %r233, %r234, %r235, %r236}, {%f1898, %f1897, %f1896, %f1895, %f1894, %f1893, %f1892, %f1891};
	wmma.mma.sync.aligned.row.col.m16n16k16.f32.f32 {%f931, %f932, %f933, %f934, %f935, %f936, %f937, %f938}, {%r177, %r178, %r179, %r180, %r181, %r182, %r183, %r184}, {%r202, %r203, %r204, %r205, %r206, %r207, %r208, %r209}, {%f1890, %f1889, %f1888, %f1887, %f1886, %f1885, %f1884, %f1883};
	wmma.mma.sync.aligned.row.col.m16n16k16.f32.f32 {%f939, %f940, %f941, %f942, %f943, %f944, %f945, %f946}, {%r177, %r178, %r179, %r180, %r181, %r182, %r183, %r184}, {%r211, %r212, %r213, %r214, %r215, %r216, %r217, %r218}, {%f1882, %f1881, %f1880, %f1879, %f1878, %f1877, %f1876, %f1875};
	wmma.mma.sync.aligned.row.col.m16n16k16.f32.f32 {%f947, %f948, %f949, %f950, %f951, %f952, %f953, %f954}, {%r177, %r178, %r179, %r180, %r181, %r182, %r183, %r184}, {%r220, %r221, %r222, %r223, %r224, %r225, %r226, %r227}, {%f1874, %f1873, %f1872, %f1871, %f1870, %f1869, %f1868, %f1867};
	wmma.mma.sync.aligned.row.col.m16n16k16.f32.f32 {%f955, %f956, %f957, %f958, %f959, %f960, %f961, %f962}, {%r177, %r178, %r179, %r180, %r181, %r182, %r183, %r184}, {%r229, %r230, %r231, %r232, %r233, %r234, %r235, %r236}, {%f1866, %f1865, %f1864, %f1863, %f1862, %f1861, %f1860, %f1859};
	wmma.mma.sync.aligned.row.col.m16n16k16.f32.f32 {%f963, %f964, %f965, %f966, %f967, %f968, %f969, %f970}, {%r186, %r187, %r188, %r189, %r190, %r191, %r192, %r193}, {%r202, %r203, %r204, %r205, %r206, %r207, %r208, %r209}, {%f1858, %f1857, %f1856, %f1855, %f1854, %f1853, %f1852, %f1851};
	wmma.mma.sync.aligned.row.col.m16n16k16.f32.f32 {%f971, %f972, %f973, %f974, %f975, %f976, %f977, %f978}, {%r186, %r187, %r188, %r189, %r190, %r191, %r192, %r193}, {%r211, %r212, %r213, %r214, %r215, %r216, %r217, %r218}, {%f1850, %f1849, %f1848, %f1847, %f1846, %f1845, %f1844, %f1843};
	wmma.mma.sync.aligned.row.col.m16n16k16.f32.f32 {%f979, %f980, %f981, %f982, %f983, %f984, %f985, %f986}, {%r186, %r187, %r188, %r189, %r190, %r191, %r192, %r193}, {%r220, %r221, %r222, %r223, %r224, %r225, %r226, %r227}, {%f1842, %f1841, %f1840, %f1839, %f1838, %f1837, %f1836, %f1835};
	wmma.mma.sync.aligned.row.col.m16n16k16.f32.f32 {%f987, %f988, %f989, %f990, %f991, %f992, %f993, %f994}, {%r186, %r187, %r188, %r189, %r190, %r191, %r192, %r193}, {%r229, %r230, %r231, %r232, %r233, %r234, %r235, %r236}, {%f1834, %f1833, %f1832, %f1831, %f1830, %f1829, %f1828, %f1827};
	wmma.mma.sync.aligned.row.col.m16n16k16.f32.f32 {%f995, %f996, %f997, %f998, %f999, %f1000, %f1001, %f1002}, {%r194, %r195, %r196, %r197, %r198, %r199, %r200, %r201}, {%r202, %r203, %r204, %r205, %r206, %r207, %r208, %r209}, {%f1826, %f1825, %f1824, %f1823, %f1822, %f1821, %f1820, %f1819};
	wmma.mma.sync.aligned.row.col.m16n16k16.f32.f32 {%f1003, %f1004, %f1005, %f1006, %f1007, %f1008, %f1009, %f1010}, {%r194, %r195, %r196, %r197, %r198, %r199, %r200, %r201}, {%r211, %r212, %r213, %r214, %r215, %r216, %r217, %r218}, {%f1818, %f1817, %f1816, %f1815, %f1814, %f1813, %f1812, %f1811};
	wmma.mma.sync.aligned.row.col.m16n16k16.f32.f32 {%f1011, %f1012, %f1013, %f1014, %f1015, %f1016, %f1017, %f1018}, {%r194, %r195, %r196, %r197, %r198, %r199, %r200, %r201}, {%r220, %r221, %r222, %r223, %r224, %r225, %r226, %r227}, {%f1810, %f1809, %f1808, %f1807, %f1806, %f1805, %f1804, %f1803};
	wmma.mma.sync.aligned.row.col.m16n16k16.f32.f32 {%f1019, %f1020, %f1021, %f1022, %f1023, %f1024, %f1025, %f1026}, {%r194, %r195, %r196, %r197, %r198, %r199, %r200, %r201}, {%r229, %r230, %r231, %r232, %r233, %r234, %r235, %r236}, {%f1802, %f1801, %f1800, %f1799, %f1798, %f1797, %f1796, %f1795};
	add.s32 	%r237, %r25, 512;
	wmma.load.a.sync.aligned.row.m16n16k16.shared.f16 	{%r238, %r239, %r240, %r241, %r242, %r243, %r244, %r245}, [%r237], %r167;
	add.s32 	%r246, %r25, 1536;
	wmma.load.a.sync.aligned.row.m16n16k16.shared.f16 	{%r247, %r248, %r249, %r250, %r251, %r252, %r253, %r254}, [%r246], %r167;
	add.s32 	%r255, %r25, 2560;
	wmma.load.a.sync.aligned.row.m16n16k16.shared.f16 	{%r256, %r257, %r258, %r259, %r260, %r261, %r262, %r263}, [%r255], %r167;
	add.s32 	%r264, %r25, 3584;
	wmma.load.a.sync.aligned.row.m16n16k16.shared.f16 	{%r265, %r266, %r267, %r268, %r269, %r270, %r271, %r272}, [%r264], %r167;
	add.s32 	%r273, %r27, 512;
	wmma.load.b.sync.aligned.col.m16n16k16.shared.f16 	{%r274, %r275, %r276, %r277, %r278, %r279, %r280, %r281}, [%r273], %r167;
	add.s32 	%r282, %r27, 1536;
	wmma.load.b.sync.aligned.col.m16n16k16.shared.f16 	{%r283, %r284, %r285, %r286, %r287, %r288, %r289, %r290}, [%r282], %r167;
	add.s32 	%r291, %r27, 2560;
	wmma.load.b.sync.aligned.col.m16n16k16.shared.f16 	{%r292, %r293, %r294, %r295, %r296, %r297, %r298, %r299}, [%r291], %r167;
	add.s32 	%r300, %r27, 3584;
	wmma.load.b.sync.aligned.col.m16n16k16.shared.f16 	{%r301, %r302, %r303, %r304, %r305, %r306, %r307, %r308}, [%r300], %r167;
	wmma.mma.sync.aligned.row.col.m16n16k16.f32.f32 {%f1027, %f1028, %f1029, %f1030, %f1031, %f1032, %f1033, %f1034}, {%r238, %r239, %r240, %r241, %r242, %r243, %r244, %r245}, {%r274, %r275, %r276, %r277, %r278, %r279, %r280, %r281}, {%f899, %f900, %f901, %f902, %f903, %f904, %f905, %f906};
	wmma.mma.sync.aligned.row.col.m16n16k16.f32.f32 {%f1035, %f1036, %f1037, %f1038, %f1039, %f1040, %f1041, %f1042}, {%r238, %r239, %r240, %r241, %r242, %r243, %r244, %r245}, {%r283, %r284, %r285, %r286, %r287, %r288, %r289, %r290}, {%f907, %f908, %f909, %f910, %f911, %f912, %f913, %f914};
	wmma.mma.sync.aligned.row.col.m16n16k16.f32.f32 {%f1043, %f1044, %f1045, %f1046, %f1047, %f1048, %f1049, %f1050}, {%r238, %r239, %r240, %r241, %r242, %r243, %r244, %r245}, {%r292, %r293, %r294, %r295, %r296, %r297, %r298, %r299}, {%f915, %f916, %f917, %f918, %f919, %f920, %f921, %f922};
	wmma.mma.sync.aligned.row.col.m16n16k16.f32.f32 {%f1051, %f1052, %f1053, %f1054, %f1055, %f1056, %f1057, %f1058}, {%r238, %r239, %r240, %r241, %r242, %r243, %r244, %r245}, {%r301, %r302, %r303, %r304, %r305, %r306, %r307, %r308}, {%f923, %f924, %f925, %f926, %f927, %f928, %f929, %f930};
	wmma.mma.sync.aligned.row.col.m16n16k16.f32.f32 {%f1059, %f1060, %f1061, %f1062, %f1063, %f1064, %f1065, %f1066}, {%r247, %r248, %r249, %r250, %r251, %r252, %r253, %r254}, {%r274, %r275, %r276, %r277, %r278, %r279, %r280, %r281}, {%f931, %f932, %f933, %f934, %f935, %f936, %f937, %f938};
	wmma.mma.sync.aligned.row.col.m16n16k16.f32.f32 {%f1067, %f1068, %f1069, %f1070, %f1071, %f1072, %f1073, %f1074}, {%r247, %r248, %r249, %r250, %r251, %r252, %r253, %r254}, {%r283, %r284, %r285, %r286, %r287, %r288, %r289, %r290}, {%f939, %f940, %f941, %f942, %f943, %f944, %f945, %f946};
	wmma.mma.sync.aligned.row.col.m16n16k16.f32.f32 {%f1075, %f1076, %f1077, %f1078, %f1079, %f1080, %f1081, %f1082}, {%r247, %r248, %r249, %r250, %r251, %r252, %r253, %r254}, {%r292, %r293, %r294, %r295, %r296, %r297, %r298, %r299}, {%f947, %f948, %f949, %f950, %f951, %f952, %f953, %f954};
	wmma.mma.sync.aligned.row.col.m16n16k16.f32.f32 {%f1083, %f1084, %f1085, %f1086, %f1087, %f1088, %f1089, %f1090}, {%r247, %r248, %r249, %r250, %r251, %r252, %r253, %r254}, {%r301, %r302, %r303, %r304, %r305, %r306, %r307, %r308}, {%f955, %f956, %f957, %f958, %f959, %f960, %f961, %f962};
	wmma.mma.sync.aligned.row.col.m16n16k16.f32.f32 {%f1091, %f1092, %f1093, %f1094, %f1095, %f1096, %f1097, %f1098}, {%r256, %r257, %r258, %r259, %r260, %r261, %r262, %r263}, {%r274, %r275, %r276, %r277, %r278, %r279, %r280, %r281}, {%f963, %f964, %f965, %f966, %f967, %f968, %f969, %f970};
	wmma.mma.sync.aligned.row.col.m16n16k16.f32.f32 {%f1099, %f1100, %f1101, %f1102, %f1103, %f1104, %f1105, %f1106}, {%r256, %r257, %r258, %r259, %r260, %r261, %r262, %r263}, {%r283, %r284, %r285, %r286, %r287, %r288, %r289, %r290}, {%f971, %f972, %f973, %f974, %f975, %f976, %f977, %f978};
	wmma.mma.sync.aligned.row.col.m16n16k16.f32.f32 {%f1107, %f1108, %f1109, %f1110, %f1111, %f1112, %f1113, %f1114}, {%r256, %r257, %r258, %r259, %r260, %r261, %r262, %r263}, {%r292, %r293, %r294, %r295, %r296, %r297, %r298, %r299}, {%f979, %f980, %f981, %f982, %f983, %f984, %f985, %f986};
	wmma.mma.sync.aligned.row.col.m16n16k16.f32.f32 {%f1115, %f1116, %f1117, %f1118, %f1119, %f1120, %f1121, %f1122}, {%r256, %r257, %r258, %r259, %r260, %r261, %r262, %r263}, {%r301, %r302, %r303, %r304, %r305, %r306, %r307, %r308}, {%f987, %f988, %f989, %f990, %f991, %f992, %f993, %f994};
	wmma.mma.sync.aligned.row.col.m16n16k16.f32.f32 {%f1123, %f1124, %f1125, %f1126, %f1127, %f1128, %f1129, %f1130}, {%r265, %r266, %r267, %r268, %r269, %r270, %r271, %r272}, {%r274, %r275, %r276, %r277, %r278, %r279, %r280, %r281}, {%f995, %f996, %f997, %f998, %f999, %f1000, %f1001, %f1002};
	wmma.mma.sync.aligned.row.col.m16n16k16.f32.f32 {%f1131, %f1132, %f1133, %f1134, %f1135, %f1136, %f1137, %f1138}, {%r265, %r266, %r267, %r268, %r269, %r270, %r271, %r272}, {%r283, %r284, %r285, %r286, %r287, %r288, %r289, %r290}, {%f1003, %f1004, %f1005, %f1006, %f1007, %f1008, %f1009, %f1010};
	wmma.mma.sync.aligned.row.col.m16n16k16.f32.f32 {%f1139, %f1140, %f1141, %f1142, %f1143, %f1144, %f1145, %f1146}, {%r265, %r266, %r267, %r268, %r269, %r270, %r271, %r272}, {%r292, %r293, %r294, %r295, %r296, %r297, %r298, %r299}, {%f1011, %f1012, %f1013, %f1014, %f1015, %f1016, %f1017, %f1018};
	wmma.mma.sync.aligned.row.col.m16n16k16.f32.f32 {%f1147, %f1148, %f1149, %f1150, %f1151, %f1152, %f1153, %f1154}, {%r265, %r266, %r267, %r268, %r269, %r270, %r271, %r272}, {%r301, %r302, %r303, %r304, %r305, %r306, %r307, %r308}, {%f1019, %f1020, %f1021, %f1022, %f1023, %f1024, %f1025, %f1026};
	mul.wide.u32 	%rd77, %r159, 2;
	add.s64 	%rd61, %rd12, %rd77;
	// begin inline asm
	cp.async.cg.shared.global [%r63], [%rd61], 16;

	// end inline asm
	mul.wide.u32 	%rd78, %r160, 2;
	add.s64 	%rd62, %rd12, %rd78;
	// begin inline asm
	cp.async.cg.shared.global [%r65], [%rd62], 16;

	// end inline asm
	mul.wide.u32 	%rd79, %r161, 2;
	add.s64 	%rd63, %rd12, %rd79;
	// begin inline asm
	cp.async.cg.shared.global [%r67], [%rd63], 16;

	// end inline asm
	mul.wide.u32 	%rd80, %r162, 2;
	add.s64 	%rd64, %rd12, %rd80;
	// begin inline asm
	cp.async.cg.shared.global [%r69], [%rd64], 16;

	// end inline asm
	mul.wide.u32 	%rd81, %r163, 2;
	add.s64 	%rd65, %rd13, %rd81;
	// begin inline asm
	cp.async.cg.shared.global [%r71], [%rd65], 16;

	// end inline asm
	mul.wide.u32 	%rd82, %r164, 2;
	add.s64 	%rd66, %rd13, %rd82;
	// begin inline asm
	cp.async.cg.shared.global [%r73], [%rd66], 16;

	// end inline asm
	mul.wide.u32 	%rd83, %r165, 2;
	add.s64 	%rd67, %rd13, %rd83;
	// begin inline asm
	cp.async.cg.shared.global [%r75], [%rd67], 16;

	// end inline asm
	mul.wide.u32 	%rd84, %r166, 2;
	add.s64 	%rd68, %rd13, %rd84;
	// begin inline asm
	cp.async.cg.shared.global [%r77], [%rd68], 16;

	// end inline asm
	// begin inline asm
	cp.async.commit_group;

	// end inline asm
	// begin inline asm
	cp.async.wait_group 1;

	// end inline asm
	bar.sync 	0;
	add.s32 	%r309, %r25, 8192;
	wmma.load.a.sync.aligned.row.m16n16k16.shared.f16 	{%r310, %r311, %r312, %r313, %r314, %r315, %r316, %r317}, [%r309], %r167;
	wmma.load.a.sync.aligned.row.m16n16k16.shared.f16 	{%r318, %r319, %r320, %r321, %r322, %r323, %r324, %r325}, [%r28], %r167;
	wmma.load.a.sync.aligned.row.m16n16k16.shared.f16 	{%r326, %r327, %r328, %r329, %r330, %r331, %r332, %r333}, [%r29], %r167;
	wmma.load.a.sync.aligned.row.m16n16k16.shared.f16 	{%r334, %r335, %r336, %r337, %r338, %r339, %r340, %r341}, [%r30], %r167;
	add.s32 	%r342, %r27, 8192;
	wmma.load.b.sync.aligned.col.m16n16k16.shared.f16 	{%r343, %r344, %r345, %r346, %r347, %r348, %r349, %r350}, [%r342], %r167;
	wmma.load.b.sync.aligned.col.m16n16k16.shared.f16 	{%r351, %r352, %r353, %r354, %r355, %r356, %r357, %r358}, [%r31], %r167;
	wmma.load.b.sync.aligned.col.m16n16k16.shared.f16 	{%r359, %r360, %r361, %r362, %r363, %r364, %r365, %r366}, [%r32], %r167;
	wmma.load.b.sync.aligned.col.m16n16k16.shared.f16 	{%r367, %r368, %r369, %r370, %r371, %r372, %r373, %r374}, [%r33], %r167;
	wmma.mma.sync.aligned.row.col.m16n16k16.f32.f32 {%f1155, %f1156, %f1157, %f1158, %f1159, %f1160, %f1161, %f1162}, {%r310, %r311, %r312, %r313, %r314, %r315, %r316, %r317}, {%r343, %r344, %r345, %r346, %r347, %r348, %r349, %r350}, {%f1027, %f1028, %f1029, %f1030, %f1031, %f1032, %f1033, %f1034};
	wmma.mma.sync.aligned.row.col.m16n16k16.f32.f32 {%f1163, %f1164, %f1165, %f1166, %f1167, %f1168, %f1169, %f1170}, {%r310, %r311, %r312, %r313, %r314, %r315, %r316, %r317}, {%r351, %r352, %r353, %r354, %r355, %r356, %r357, %r358}, {%f1035, %f1036, %f1037, %f1038, %f1039, %f1040, %f1041, %f1042};
	wmma.mma.sync.aligned.row.col.m16n16k16.f32.f32 {%f1171, %f1172, %f1173, %f1174, %f1175, %f1176, %f1177, %f1178}, {%r310, %r311, %r312, %r313, %r314, %r315, %r316, %r317}, {%r359, %r360, %r361, %r362, %r363, %r364, %r365, %r366}, {%f1043, %f1044, %f1045, %f1046, %f1047, %f1048, %f1049, %f1050};
	wmma.mma.sync.aligned.row.col.m16n16k16.f32.f32 {%f1179, %f1180, %f1181, %f1182, %f1183, %f1184, %f1185, %f1186}, {%r310, %r311, %r312, %r313, %r314, %r315, %r316, %r317}, {%r367, %r368, %r369, %r370, %r371, %r372, %r373, %r374}, {%f1051, %f1052, %f1053, %f1054, %f1055, %f1056, %f1057, %f1058};
	wmma.mma.sync.aligned.row.col.m16n16k16.f32.f32 {%f1187, %f1188, %f1189, %f1190, %f1191, %f1192, %f1193, %f1194}, {%r318, %r319, %r320, %r321, %r322, %r323, %r324, %r325}, {%r343, %r344, %r345, %r346, %r347, %r348, %r349, %r350}, {%f1059, %f1060, %f1061, %f1062, %f1063, %f1064, %f1065, %f1066};
	wmma.mma.sync.aligned.row.col.m16n16k16.f32.f32 {%f1195, %f1196, %f1197, %f1198, %f1199, %f1200, %f1201, %f1202}, {%r318, %r319, %r320, %r321, %r322, %r323, %r324, %r325}, {%r351, %r352, %r353, %r354, %r355, %r356, %r357, %r358}, {%f1067, %f1068, %f1069, %f1070, %f1071, %f1072, %f1073, %f1074};
	wmma.mma.sync.aligned.row.col.m16n16k16.f32.f32 {%f1203, %f1204, %f1205, %f1206, %f1207, %f1208, %f1209, %f1210}, {%r318, %r319, %r320, %r321, %r322, %r323, %r324, %r325}, {%r359, %r360, %r361, %r362, %r363, %r364, %r365, %r366}, {%f1075, %f1076, %f1077, %f1078, %f1079, %f1080, %f1081, %f1082};
	wmma.mma.sync.aligned.row.col.m16n16k16.f32.f32 {%f1211, %f1212, %f1213, %f1214, %f1215, %f1216, %f1217, %f1218}, {%r318, %r319, %r320, %r321, %r322, %r323, %r324, %r325}, {%r367, %r368, %r369, %r370, %r371, %r372, %r373, %r374}, {%f1083, %f1084, %f1085, %f1086, %f1087, %f1088, %f1089, %f1090};
	wmma.mma.sync.aligned.row.col.m16n16k16.f32.f32 {%f1219, %f1220, %f1221, %f1222, %f1223, %f1224, %f1225, %f1226}, {%r326, %r327, %r328, %r329, %r330, %r331, %r332, %r333}, {%r343, %r344, %r345, %r346, %r347, %r348, %r349, %r350}, {%f1091, %f1092, %f1093, %f1094, %f1095, %f1096, %f1097, %f1098};
	wmma.mma.sync.aligned.row.col.m16n16k16.f32.f32 {%f1227, %f1228, %f1229, %f1230, %f1231, %f1232, %f1233, %f1234}, {%r326, %r327, %r328, %r329, %r330, %r331, %r332, %r333}, {%r351, %r352, %r353, %r354, %r355, %r356, %r357, %r358}, {%f1099, %f1100, %f1101, %f1102, %f1103, %f1104, %f1105, %f1106};
	wmma.mma.sync.aligned.row.col.m16n16k16.f32.f32 {%f1235, %f1236, %f1237, %f1238, %f1239, %f1240, %f1241, %f1242}, {%r326, %r327, %r328, %r329, %r330, %r331, %r332, %r333}, {%r359, %r360, %r361, %r362, %r363, %r364, %r365, %r366}, {%f1107, %f1108, %f1109, %f1110, %f1111, %f1112, %f1113, %f1114};
	wmma.mma.sync.aligned.row.col.m16n16k16.f32.f32 {%f1243, %f1244, %f1245, %f1246, %f1247, %f1248, %f1249, %f1250}, {%r326, %r327, %r328, %r329, %r330, %r331, %r332, %r333}, {%r367, %r368, %r369, %r370, %r371, %r372, %r373, %r374}, {%f1115, %f1116, %f1117, %f1118, %f1119, %f1120, %f1121, %f1122};
	wmma.mma.sync.aligned.row.col.m16n16k16.f32.f32 {%f1251, %f1252, %f1253, %f1254, %f1255, %f1256, %f1257, %f1258}, {%r334, %r335, %r336, %r337, %r338, %r339, %r340, %r341}, {%r343, %r344, %r345, %r346, %r347, %r348, %r349, %r350}, {%f1123, %f1124, %f1125, %f1126, %f1127, %f1128, %f1129, %f1130};
	wmma.mma.sync.aligned.row.col.m16n16k16.f32.f32 {%f1259, %f1260, %f1261, %f1262, %f1263, %f1264, %f1265, %f1266}, {%r334, %r335, %r336, %r337, %r338, %r339, %r340, %r341}, {%r351, %r352, %r353, %r354, %r355, %r356, %r357, %r358}, {%f1131, %f1132, %f1133, %f1134, %f1135, %f1136, %f1137, %f1138};
	wmma.mma.sync.aligned.row.col.m16n16k16.f32.f32 {%f1267, %f1268, %f1269, %f1270, %f1271, %f1272, %f1273, %f1274}, {%r334, %r335, %r336, %r337, %r338, %r339, %r340, %r341}, {%r359, %r360, %r361, %r362, %r363, %r364, %r365, %r366}, {%f1139, %f1140, %f1141, %f1142, %f1143, %f1144, %f1145, %f1146};
	wmma.mma.sync.aligned.row.col.m16n16k16.f32.f32 {%f1275, %f1276, %f1277, %f1278, %f1279, %f1280, %f1281, %f1282}, {%r334, %r335, %r336, %r337, %r338, %r339, %r340, %r341}, {%r367, %r368, %r369, %r370, %r371, %r372, %r373, %r374}, {%f1147, %f1148, %f1149, %f1150, %f1151, %f1152, %f1153, %f1154};
	add.s32 	%r375, %r25, 8704;
	wmma.load.a.sync.aligned.row.m16n16k16.shared.f16 	{%r376, %r377, %r378, %r379, %r380, %r381, %r382, %r383}, [%r375], %r167;
	add.s32 	%r384, %r25, 9728;
	wmma.load.a.sync.aligned.row.m16n16k16.shared.f16 	{%r385, %r386, %r387, %r388, %r389, %r390, %r391, %r392}, [%r384], %r167;
	add.s32 	%r393, %r25, 10752;
	wmma.load.a.sync.aligned.row.m16n16k16.shared.f16 	{%r394, %r395, %r396, %r397, %r398, %r399, %r400, %r401}, [%r393], %r167;
	add.s32 	%r402, %r25, 11776;
	wmma.load.a.sync.aligned.row.m16n16k16.shared.f16 	{%r403, %r404, %r405, %r406, %r407, %r408, %r409, %r410}, [%r402], %r167;
	add.s32 	%r411, %r27, 8704;
	wmma.load.b.sync.aligned.col.m16n16k16.shared.f16 	{%r412, %r413, %r414, %r415, %r416, %r417, %r418, %r419}, [%r411], %r167;
	add.s32 	%r420, %r27, 9728;
	wmma.load.b.sync.aligned.col.m16n16k16.shared.f16 	{%r421, %r422, %r423, %r424, %r425, %r426, %r427, %r428}, [%r420], %r167;
	add.s32 	%r429, %r27, 10752;
	wmma.load.b.sync.aligned.col.m16n16k16.shared.f16 	{%r430, %r431, %r432, %r433, %r434, %r435, %r436, %r437}, [%r429], %r167;
	add.s32 	%r438, %r27, 11776;
	wmma.load.b.sync.aligned.col.m16n16k16.shared.f16 	{%r439, %r440, %r441, %r442, %r443, %r444, %r445, %r446}, [%r438], %r167;
	wmma.mma.sync.aligned.row.col.m16n16k16.f32.f32 {%f1922, %f1921, %f1920, %f1919, %f1918, %f1917, %f1916, %f1915}, {%r376, %r377, %r378, %r379, %r380, %r381, %r382, %r383}, {%r412, %r413, %r414, %r415, %r416, %r417, %r418, %r419}, {%f1155, %f1156, %f1157, %f1158, %f1159, %f1160, %f1161, %f1162};
	wmma.mma.sync.aligned.row.col.m16n16k16.f32.f32 {%f1914, %f1913, %f1912, %f1911, %f1910, %f1909, %f1908, %f1907}, {%r376, %r377, %r378, %r379, %r380, %r381, %r382, %r383}, {%r421, %r422, %r423, %r424, %r425, %r426, %r427, %r428}, {%f1163, %f1164, %f1165, %f1166, %f1167, %f1168, %f1169, %f1170};
	wmma.mma.sync.aligned.row.col.m16n16k16.f32.f32 {%f1906, %f1905, %f1904, %f1903, %f1902, %f1901, %f1900, %f1899}, {%r376, %r377, %r378, %r379, %r380, %r381, %r382, %r383}, {%r430, %r431, %r432, %r433, %r434, %r435, %r436, %r437}, {%f1171, %f1172, %f1173, %f1174, %f1175, %f1176, %f1177, %f1178};
	wmma.mma.sync.aligned.row.col.m16n16k16.f32.f32 {%f1898, %f1897, %f1896, %f1895, %f1894, %f1893, %f1892, %f1891}, {%r376, %r377, %r378, %r379, %r380, %r381, %r382, %r383}, {%r439, %r440, %r441, %r442, %r443, %r444, %r445, %r446}, {%f1179, %f1180, %f1181, %f1182, %f1183, %f1184, %f1185, %f1186};
	wmma.mma.sync.aligned.row.col.m16n16k16.f32.f32 {%f1890, %f1889, %f1888, %f1887, %f1886, %f1885, %f1884, %f1883}, {%r385, %r386, %r387, %r388, %r389, %r390, %r391, %r392}, {%r412, %r413, %r414, %r415, %r416, %r417, %r418, %r419}, {%f1187, %f1188, %f1189, %f1190, %f1191, %f1192, %f1193, %f1194};
	wmma.mma.sync.aligned.row.col.m16n16k16.f32.f32 {%f1882, %f1881, %f1880, %f1879, %f1878, %f1877, %f1876, %f1875}, {%r385, %r386, %r387, %r388, %r389, %r390, %r391, %r392}, {%r421, %r422, %r423, %r424, %r425, %r426, %r427, %r428}, {%f1195, %f1196, %f1197, %f1198, %f1199, %f1200, %f1201, %f1202};
	wmma.mma.sync.aligned.row.col.m16n16k16.f32.f32 {%f1874, %f1873, %f1872, %f1871, %f1870, %f1869, %f1868, %f1867}, {%r385, %r386, %r387, %r388, %r389, %r390, %r391, %r392}, {%r430, %r431, %r432, %r433, %r434, %r435, %r436, %r437}, {%f1203, %f1204, %f1205, %f1206, %f1207, %f1208, %f1209, %f1210};
	wmma.mma.sync.aligned.row.col.m16n16k16.f32.f32 {%f1866, %f1865, %f1864, %f1863, %f1862, %f1861, %f1860, %f1859}, {%r385, %r386, %r387, %r388, %r389, %r390, %r391, %r392}, {%r439, %r440, %r441, %r442, %r443, %r444, %r445, %r446}, {%f1211, %f1212, %f1213, %f1214, %f1215, %f1216, %f1217, %f1218};
	wmma.mma.sync.aligned.row.col.m16n16k16.f32.f32 {%f1858, %f1857, %f1856, %f1855, %f1854, %f1853, %f1852, %f1851}, {%r394, %r395, %r396, %r397, %r398, %r399, %r400, %r401}, {%r412, %r413, %r414, %r415, %r416, %r417, %r418, %r419}, {%f1219, %f1220, %f1221, %f1222, %f1223, %f1224, %f1225, %f1226};
	wmma.mma.sync.aligned.row.col.m16n16k16.f32.f32 {%f1850, %f1849, %f1848, %f1847, %f1846, %f1845, %f1844, %f1843}, {%r394, %r395, %r396, %r397, %r398, %r399, %r400, %r401}, {%r421, %r422, %r423, %r424, %r425, %r426, %r427, %r428}, {%f1227, %f1228, %f1229, %f1230, %f1231, %f1232, %f1233, %f1234};
	wmma.mma.sync.aligned.row.col.m16n16k16.f32.f32 {%f1842, %f1841, %f1840, %f1839, %f1838, %f1837, %f1836, %f1835}, {%r394, %r395, %r396, %r397, %r398, %r399, %r400, %r401}, {%r430, %r431, %r432, %r433, %r434, %r435, %r436, %r437}, {%f1235, %f1236, %f1237, %f1238, %f1239, %f1240, %f1241, %f1242};
	wmma.mma.sync.aligned.row.col.m16n16k16.f32.f32 {%f1834, %f1833, %f1832, %f1831, %f1830, %f1829, %f1828, %f1827}, {%r394, %r395, %r396, %r397, %r398, %r399, %r400, %r401}, {%r439, %r440, %r441, %r442, %r443, %r444, %r445, %r446}, {%f1243, %f1244, %f1245, %f1246, %f1247, %f1248, %f1249, %f1250};
	wmma.mma.sync.aligned.row.col.m16n16k16.f32.f32 {%f1826, %f1825, %f1824, %f1823, %f1822, %f1821, %f1820, %f1819}, {%r403, %r404, %r405, %r406, %r407, %r408, %r409, %r410}, {%r412, %r413, %r414, %r415, %r416, %r417, %r418, %r419}, {%f1251, %f1252, %f1253, %f1254, %f1255, %f1256, %f1257, %f1258};
	wmma.mma.sync.aligned.row.col.m16n16k16.f32.f32 {%f1818, %f1817, %f1816, %f1815, %f1814, %f1813, %f1812, %f1811}, {%r403, %r404, %r405, %r406, %r407, %r408, %r409, %r410}, {%r421, %r422, %r423, %r424, %r425, %r426, %r427, %r428}, {%f1259, %f1260, %f1261, %f1262, %f1263, %f1264, %f1265, %f1266};
	wmma.mma.sync.aligned.row.col.m16n16k16.f32.f32 {%f1810, %f1809, %f1808, %f1807, %f1806, %f1805, %f1804, %f1803}, {%r403, %r404, %r405, %r406, %r407, %r408, %r409, %r410}, {%r430, %r431, %r432, %r433, %r434, %r435, %r436, %r437}, {%f1267, %f1268, %f1269, %f1270, %f1271, %f1272, %f1273, %f1274};
	wmma.mma.sync.aligned.row.col.m16n16k16.f32.f32 {%f1802, %f1801, %f1800, %f1799, %f1798, %f1797, %f1796, %f1795}, {%r403, %r404, %r405, %r406, %r407, %r408, %r409, %r410}, {%r439, %r440, %r441, %r442, %r443, %r444, %r445, %r446}, {%f1275, %f1276, %f1277, %f1278, %f1279, %f1280, %f1281, %f1282};
	add.s32 	%r784, %r784, 64;
	add.s32 	%r783, %r783, 64;
	add.s32 	%r782, %r782, 64;
	add.s32 	%r781, %r781, 64;
	add.s32 	%r780, %r780, 64;
	add.s32 	%r779, %r779, 64;
	add.s32 	%r778, %r778, 64;
	add.s32 	%r777, %r777, 64;
	add.s32 	%r59, %r776, 2;
	add.s32 	%r447, %r776, 4;
	setp.lt.s32 	%p2, %r447, %r23;
	mov.u32 	%r776, %r59;
	@%p2 bra 	$L__BB0_2;
$L__BB0_3:
	shr.s32 	%r448, %r62, 31;
	shr.u32 	%r449, %r448, 26;
	add.s32 	%r450, %r62, %r449;
	shr.s32 	%r451, %r450, 6;
	shl.b32 	%r60, %r451, 1;
	add.s32 	%r452, %r60, -2;
	setp.ge.s32 	%p3, %r452, %r23;
	@%p3 bra 	$L__BB0_5;
	shl.b32 	%r453, %r3, 12;
	mov.u32 	%r454, shared_storage;
	add.s32 	%r455, %r454, %r453;
	mov.b32 	%r456, 16;
	wmma.load.a.sync.aligned.row.m16n16k16.shared.f16 	{%r457, %r458, %r459, %r460, %r461, %r462, %r463, %r464}, [%r455], %r456;
	add.s32 	%r465, %r455, 1024;
	wmma.load.a.sync.aligned.row.m16n16k16.shared.f16 	{%r466, %r467, %r468, %r469, %r470, %r471, %r472, %r473}, [%r465], %r456;
	add.s32 	%r474, %r455, 2048;
	wmma.load.a.sync.aligned.row.m16n16k16.shared.f16 	{%r475, %r476, %r477, %r478, %r479, %r480, %r481, %r482}, [%r474], %r456;
	add.s32 	%r483, %r455, 3072;
	wmma.load.a.sync.aligned.row.m16n16k16.shared.f16 	{%r484, %r485, %r486, %r487, %r488, %r489, %r490, %r491}, [%r483], %r456;
	shl.b32 	%r492, %r2, 12;
	add.s32 	%r493, %r454, %r492;
	add.s32 	%r494, %r493, 16384;
	wmma.load.b.sync.aligned.col.m16n16k16.shared.f16 	{%r495, %r496, %r497, %r498, %r499, %r500, %r501, %r502}, [%r494], %r456;
	add.s32 	%r503, %r493, 17408;
	wmma.load.b.sync.aligned.col.m16n16k16.shared.f16 	{%r504, %r505, %r506, %r507, %r508, %r509, %r510, %r511}, [%r503], %r456;
	add.s32 	%r512, %r493, 18432;
	wmma.load.b.sync.aligned.col.m16n16k16.shared.f16 	{%r513, %r514, %r515, %r516, %r517, %r518, %r519, %r520}, [%r512], %r456;
	add.s32 	%r521, %r493, 19456;
	wmma.load.b.sync.aligned.col.m16n16k16.shared.f16 	{%r522, %r523, %r524, %r525, %r526, %r527, %r528, %r529}, [%r521], %r456;
	wmma.mma.sync.aligned.row.col.m16n16k16.f32.f32 {%f1283, %f1284, %f1285, %f1286, %f1287, %f1288, %f1289, %f1290}, {%r457, %r458, %r459, %r460, %r461, %r462, %r463, %r464}, {%r495, %r496, %r497, %r498, %r499, %r500, %r501, %r502}, {%f1922, %f1921, %f1920, %f1919, %f1918, %f1917, %f1916, %f1915};
	wmma.mma.sync.aligned.row.col.m16n16k16.f32.f32 {%f1291, %f1292, %f1293, %f1294, %f1295, %f1296, %f1297, %f1298}, {%r457, %r458, %r459, %r460, %r461, %r462, %r463, %r464}, {%r504, %r505, %r506, %r507, %r508, %r509, %r510, %r511}, {%f1914, %f1913, %f1912, %f1911, %f1910, %f1909, %f1908, %f1907};
	wmma.mma.sync.aligned.row.col.m16n16k16.f32.f32 {%f1299, %f1300, %f1301, %f1302, %f1303, %f1304, %f1305, %f1306}, {%r457, %r458, %r459, %r460, %r461, %r462, %r463, %r464}, {%r513, %r514, %r515, %r516, %r517, %r518, %r519, %r520}, {%f1906, %f1905, %f1904, %f1903, %f1902, %f1901, %f1900, %f1899};
	wmma.mma.sync.aligned.row.col.m16n16k16.f32.f32 {%f1307, %f1308, %f1309, %f1310, %f1311, %f1312, %f1313, %f1314}, {%r457, %r458, %r459, %r460, %r461, %r462, %r463, %r464}, {%r522, %r523, %r524, %r525, %r526, %r527, %r528, %r529}, {%f1898, %f1897, %f1896, %f1895, %f1894, %f1893, %f1892, %f1891};
	wmma.mma.sync.aligned.row.col.m16n16k16.f32.f32 {%f1315, %f1316, %f1317, %f1318, %f1319, %f1320, %f1321, %f1322}, {%r466, %r467, %r468, %r469, %r470, %r471, %r472, %r473}, {%r495, %r496, %r497, %r498, %r499, %r500, %r501, %r502}, {%f1890, %f1889, %f1888, %f1887, %f1886, %f1885, %f1884, %f1883};
	wmma.mma.sync.aligned.row.col.m16n16k16.f32.f32 {%f1323, %f1324, %f1325, %f1326, %f1327, %f1328, %f1329, %f1330}, {%r466, %r467, %r468, %r469, %r470, %r471, %r472, %r473}, {%r504, %r505, %r506, %r507, %r508, %r509, %r510, %r511}, {%f1882, %f1881, %f1880, %f1879, %f1878, %f1877, %f1876, %f1875};
	wmma.mma.sync.aligned.row.col.m16n16k16.f32.f32 {%f1331, %f1332, %f1333, %f1334, %f1335, %f1336, %f1337, %f1338}, {%r466, %r467, %r468, %r469, %r470, %r471, %r472, %r473}, {%r513, %r514, %r515, %r516, %r517, %r518, %r519, %r520}, {%f1874, %f1873, %f1872, %f1871, %f1870, %f1869, %f1868, %f1867};
	wmma.mma.sync.aligned.row.col.m16n16k16.f32.f32 {%f1339, %f1340, %f1341, %f1342, %f1343, %f1344, %f1345, %f1346}, {%r466, %r467, %r468, %r469, %r470, %r471, %r472, %r473}, {%r522, %r523, %r524, %r525, %r526, %r527, %r528, %r529}, {%f1866, %f1865, %f1864, %f1863, %f1862, %f1861, %f1860, %f1859};
	wmma.mma.sync.aligned.row.col.m16n16k16.f32.f32 {%f1347, %f1348, %f1349, %f1350, %f1351, %f1352, %f1353, %f1354}, {%r475, %r476, %r477, %r478, %r479, %r480, %r481, %r482}, {%r495, %r496, %r497, %r498, %r499, %r500, %r501, %r502}, {%f1858, %f1857, %f1856, %f1855, %f1854, %f1853, %f1852, %f1851};
	wmma.mma.sync.aligned.row.col.m16n16k16.f32.f32 {%f1355, %f1356, %f1357, %f1358, %f1359, %f1360, %f1361, %f1362}, {%r475, %r476, %r477, %r478, %r479, %r480, %r481, %r482}, {%r504, %r505, %r506, %r507, %r508, %r509, %r510, %r511}, {%f1850, %f1849, %f1848, %f1847, %f1846, %f1845, %f1844, %f1843};
	wmma.mma.sync.aligned.row.col.m16n16k16.f32.f32 {%f1363, %f1364, %f1365, %f1366, %f1367, %f1368, %f1369, %f1370}, {%r475, %r476, %r477, %r478, %r479, %r480, %r481, %r482}, {%r513, %r514, %r515, %r516, %r517, %r518, %r519, %r520}, {%f1842, %f1841, %f1840, %f1839, %f1838, %f1837, %f1836, %f1835};
	wmma.mma.sync.aligned.row.col.m16n16k16.f32.f32 {%f1371, %f1372, %f1373, %f1374, %f1375, %f1376, %f1377, %f1378}, {%r475, %r476, %r477, %r478, %r479, %r480, %r481, %r482}, {%r522, %r523, %r524, %r525, %r526, %r527, %r528, %r529}, {%f1834, %f1833, %f1832, %f1831, %f1830, %f1829, %f1828, %f1827};
	wmma.mma.sync.aligned.row.col.m16n16k16.f32.f32 {%f1379, %f1380, %f1381, %f1382, %f1383, %f1384, %f1385, %f1386}, {%r484, %r485, %r486, %r487, %r488, %r489, %r490, %r491}, {%r495, %r496, %r497, %r498, %r499, %r500, %r501, %r502}, {%f1826, %f1825, %f1824, %f1823, %f1822, %f1821, %f1820, %f1819};
	wmma.mma.sync.aligned.row.col.m16n16k16.f32.f32 {%f1387, %f1388, %f1389, %f1390, %f1391, %f1392, %f1393, %f1394}, {%r484, %r485, %r486, %r487, %r488, %r489, %r490, %r491}, {%r504, %r505, %r506, %r507, %r508, %r509, %r510, %r511}, {%f1818, %f1817, %f1816, %f1815, %f1814, %f1813, %f1812, %f1811};
	wmma.mma.sync.aligned.row.col.m16n16k16.f32.f32 {%f1395, %f1396, %f1397, %f1398, %f1399, %f1400, %f1401, %f1402}, {%r484, %r485, %r486, %r487, %r488, %r489, %r490, %r491}, {%r513, %r514, %r515, %r516, %r517, %r518, %r519, %r520}, {%f1810, %f1809, %f1808, %f1807, %f1806, %f1805, %f1804, %f1803};
	wmma.mma.sync.aligned.row.col.m16n16k16.f32.f32 {%f1403, %f1404, %f1405, %f1406, %f1407, %f1408, %f1409, %f1410}, {%r484, %r485, %r486, %r487, %r488, %r489, %r490, %r491}, {%r522, %r523, %r524, %r525, %r526, %r527, %r528, %r529}, {%f1802, %f1801, %f1800, %f1799, %f1798, %f1797, %f1796, %f1795};
	add.s32 	%r530, %r455, 512;
	wmma.load.a.sync.aligned.row.m16n16k16.shared.f16 	{%r531, %r532, %r533, %r534, %r535, %r536, %r537, %r538}, [%r530], %r456;
	add.s32 	%r539, %r455, 1536;
	wmma.load.a.sync.aligned.row.m16n16k16.shared.f16 	{%r540, %r541, %r542, %r543, %r544, %r545, %r546, %r547}, [%r539], %r456;
	add.s32 	%r548, %r455, 2560;
	wmma.load.a.sync.aligned.row.m16n16k16.shared.f16 	{%r549, %r550, %r551, %r552, %r553, %r554, %r555, %r556}, [%r548], %r456;
	add.s32 	%r557, %r455, 3584;
	wmma.load.a.sync.aligned.row.m16n16k16.shared.f16 	{%r558, %r559, %r560, %r561, %r562, %r563, %r564, %r565}, [%r557], %r456;
	add.s32 	%r566, %r493, 16896;
	wmma.load.b.sync.aligned.col.m16n16k16.shared.f16 	{%r567, %r568, %r569, %r570, %r571, %r572, %r573, %r574}, [%r566], %r456;
	add.s32 	%r575, %r493, 17920;
	wmma.load.b.sync.aligned.col.m16n16k16.shared.f16 	{%r576, %r577, %r578, %r579, %r580, %r581, %r582, %r583}, [%r575], %r456;
	add.s32 	%r584, %r493, 18944;
	wmma.load.b.sync.aligned.col.m16n16k16.shared.f16 	{%r585, %r586, %r587, %r588, %r589, %r590, %r591, %r592}, [%r584], %r456;
	add.s32 	%r593, %r493, 19968;
	wmma.load.b.sync.aligned.col.m16n16k16.shared.f16 	{%r594, %r595, %r596, %r597, %r598, %r599, %r600, %r601}, [%r593], %r456;
	wmma.mma.sync.aligned.row.col.m16n16k16.f32.f32 {%f1922, %f1921, %f1920, %f1919, %f1918, %f1917, %f1916, %f1915}, {%r531, %r532, %r533, %r534, %r535, %r536, %r537, %r538}, {%r567, %r568, %r569, %r570, %r571, %r572, %r573, %r574}, {%f1283, %f1284, %f1285, %f1286, %f1287, %f1288, %f1289, %f1290};
	wmma.mma.sync.aligned.row.col.m16n16k16.f32.f32 {%f1914, %f1913, %f1912, %f1911, %f1910, %f1909, %f1908, %f1907}, {%r531, %r532, %r533, %r534, %r535, %r536, %r537, %r538}, {%r576, %r577, %r578, %r579, %r580, %r581, %r582, %r583}, {%f1291, %f1292, %f1293, %f1294, %f1295, %f1296, %f1297, %f1298};
	wmma.mma.sync.aligned.row.col.m16n16k16.f32.f32 {%f1906, %f1905, %f1904, %f1903, %f1902, %f1901, %f1900, %f1899}, {%r531, %r532, %r533, %r534, %r535, %r536, %r537, %r538}, {%r585, %r586, %r587, %r588, %r589, %r590, %r591, %r592}, {%f1299, %f1300, %f1301, %f1302, %f1303, %f1304, %f1305, %f1306};
	wmma.mma.sync.aligned.row.col.m16n16k16.f32.f32 {%f1898, %f1897, %f1896, %f1895, %f1894, %f1893, %f1892, %f1891}, {%r531, %r532, %r533, %r534, %r535, %r536, %r537, %r538}, {%r594, %r595, %r596, %r597, %r598, %r599, %r600, %r601}, {%f1307, %f1308, %f1309, %f1310, %f1311, %f1312, %f1313, %f1314};
	wmma.mma.sync.aligned.row.col.m16n16k16.f32.f32 {%f1890, %f1889, %f1888, %f1887, %f1886, %f1885, %f1884, %f1883}, {%r540, %r541, %r542, %r543, %r544, %r545, %r546, %r547}, {%r567, %r568, %r569, %r570, %r571, %r572, %r573, %r574}, {%f1315, %f1316, %f1317, %f1318, %f1319, %f1320, %f1321, %f1322};
	wmma.mma.sync.aligned.row.col.m16n16k16.f32.f32 {%f1882, %f1881, %f1880, %f1879, %f1878, %f1877, %f1876, %f1875}, {%r540, %r541, %r542, %r543, %r544, %r545, %r546, %r547}, {%r576, %r577, %r578, %r579, %r580, %r581, %r582, %r583}, {%f1323, %f1324, %f1325, %f1326, %f1327, %f1328, %f1329, %f1330};
	wmma.mma.sync.aligned.row.col.m16n16k16.f32.f32 {%f1874, %f1873, %f1872, %f1871, %f1870, %f1869, %f1868, %f1867}, {%r540, %r541, %r542, %r543, %r544, %r545, %r546, %r547}, {%r585, %r586, %r587, %r588, %r589, %r590, %r591, %r592}, {%f1331, %f1332, %f1333, %f1334, %f1335, %f1336, %f1337, %f1338};
	wmma.mma.sync.aligned.row.col.m16n16k16.f32.f32 {%f1866, %f1865, %f1864, %f1863, %f1862, %f1861, %f1860, %f1859}, {%r540, %r541, %r542, %r543, %r544, %r545, %r546, %r547}, {%r594, %r595, %r596, %r597, %r598, %r599, %r600, %r601}, {%f1339, %f1340, %f1341, %f1342, %f1343, %f1344, %f1345, %f1346};
	wmma.mma.sync.aligned.row.col.m16n16k16.f32.f32 {%f1858, %f1857, %f1856, %f1855, %f1854, %f1853, %f1852, %f1851}, {%r549, %r550, %r551, %r552, %r553, %r554, %r555, %r556}, {%r567, %r568, %r569, %r570, %r571, %r572, %r573, %r574}, {%f1347, %f1348, %f1349, %f1350, %f1351, %f1352, %f1353, %f1354};
	wmma.mma.sync.aligned.row.col.m16n16k16.f32.f32 {%f1850, %f1849, %f1848, %f1847, %f1846, %f1845, %f1844, %f1843}, {%r549, %r550, %r551, %r552, %r553, %r554, %r555, %r556}, {%r576, %r577, %r578, %r579, %r580, %r581, %r582, %r583}, {%f1355, %f1356, %f1357, %f1358, %f1359, %f1360, %f1361, %f1362};
	wmma.mma.sync.aligned.row.col.m16n16k16.f32.f32 {%f1842, %f1841, %f1840, %f1839, %f1838, %f1837, %f1836, %f1835}, {%r549, %r550, %r551, %r552, %r553, %r554, %r555, %r556}, {%r585, %r586, %r587, %r588, %r589, %r590, %r591, %r592}, {%f1363, %f1364, %f1365, %f1366, %f1367, %f1368, %f1369, %f1370};
	wmma.mma.sync.aligned.row.col.m16n16k16.f32.f32 {%f1834, %f1833, %f1832, %f1831, %f1830, %f1829, %f1828, %f1827}, {%r549, %r550, %r551, %r552, %r553, %r554, %r555, %r556}, {%r594, %r595, %r596, %r597, %r598, %r599, %r600, %r601}, {%f1371, %f1372, %f1373, %f1374, %f1375, %f1376, %f1377, %f1378};
	wmma.mma.sync.aligned.row.col.m16n16k16.f32.f32 {%f1826, %f1825, %f1824, %f1823, %f1822, %f1821, %f1820, %f1819}, {%r558, %r559, %r560, %r561, %r562, %r563, %r564, %r565}, {%r567, %r568, %r569, %r570, %r571, %r572, %r573, %r574}, {%f1379, %f1380, %f1381, %f1382, %f1383, %f1384, %f1385, %f1386};
	wmma.mma.sync.aligned.row.col.m16n16k16.f32.f32 {%f1818, %f1817, %f1816, %f1815, %f1814, %f1813, %f1812, %f1811}, {%r558, %r559, %r560, %r561, %r562, %r563, %r564, %r565}, {%r576, %r577, %r578, %r579, %r580, %r581, %r582, %r583}, {%f1387, %f1388, %f1389, %f1390, %f1391, %f1392, %f1393, %f1394};
	wmma.mma.sync.aligned.row.col.m16n16k16.f32.f32 {%f1810, %f1809, %f1808, %f1807, %f1806, %f1805, %f1804, %f1803}, {%r558, %r559, %r560, %r561, %r562, %r563, %r564, %r565}, {%r585, %r586, %r587, %r588, %r589, %r590, %r591, %r592}, {%f1395, %f1396, %f1397, %f1398, %f1399, %f1400, %f1401, %f1402};
	wmma.mma.sync.aligned.row.col.m16n16k16.f32.f32 {%f1802, %f1801, %f1800, %f1799, %f1798, %f1797, %f1796, %f1795}, {%r558, %r559, %r560, %r561, %r562, %r563, %r564, %r565}, {%r594, %r595, %r596, %r597, %r598, %r599, %r600, %r601}, {%f1403, %f1404, %f1405, %f1406, %f1407, %f1408, %f1409, %f1410};
$L__BB0_5:
	setp.gt.s32 	%p4, %r60, %r23;
	@%p4 bra 	$L__BB0_7;
	shl.b32 	%r602, %r3, 12;
	mov.u32 	%r603, shared_storage;
	add.s32 	%r604, %r602, %r603;
	add.s32 	%r605, %r604, 8192;
	mov.b32 	%r606, 16;
	wmma.load.a.sync.aligned.row.m16n16k16.shared.f16 	{%r607, %r608, %r609, %r610, %r611, %r612, %r613, %r614}, [%r605], %r606;
	add.s32 	%r615, %r604, 9216;
	wmma.load.a.sync.aligned.row.m16n16k16.shared.f16 	{%r616, %r617, %r618, %r619, %r620, %r621, %r622, %r623}, [%r615], %r606;
	add.s32 	%r624, %r604, 10240;
	wmma.load.a.sync.aligned.row.m16n16k16.shared.f16 	{%r625, %r626, %r627, %r628, %r629, %r630, %r631, %r632}, [%r624], %r606;
	add.s32 	%r633, %r604, 11264;
	wmma.load.a.sync.aligned.row.m16n16k16.shared.f16 	{%r634, %r635, %r636, %r637, %r638, %r639, %r640, %r641}, [%r633], %r606;
	shl.b32 	%r642, %r2, 12;
	add.s32 	%r643, %r642, %r603;
	add.s32 	%r644, %r643, 24576;
	wmma.load.b.sync.aligned.col.m16n16k16.shared.f16 	{%r645, %r646, %r647, %r648, %r649, %r650, %r651, %r652}, [%r644], %r606;
	add.s32 	%r653, %r643, 25600;
	wmma.load.b.sync.aligned.col.m16n16k16.shared.f16 	{%r654, %r655, %r656, %r657, %r658, %r659, %r660, %r661}, [%r653], %r606;
	add.s32 	%r662, %r643, 26624;
	wmma.load.b.sync.aligned.col.m16n16k16.shared.f16 	{%r663, %r664, %r665, %r666, %r667, %r668, %r669, %r670}, [%r662], %r606;
	add.s32 	%r671, %r643, 27648;
	wmma.load.b.sync.aligned.col.m16n16k16.shared.f16 	{%r672, %r673, %r674, %r675, %r676, %r677, %r678, %r679}, [%r671], %r606;
	wmma.mma.sync.aligned.row.col.m16n16k16.f32.f32 {%f1411, %f1412, %f1413, %f1414, %f1415, %f1416, %f1417, %f1418}, {%r607, %r608, %r609, %r610, %r611, %r612, %r613, %r614}, {%r645, %r646, %r647, %r648, %r649, %r650, %r651, %r652}, {%f1922, %f1921, %f1920, %f1919, %f1918, %f1917, %f1916, %f1915};
	wmma.mma.sync.aligned.row.col.m16n16k16.f32.f32 {%f1419, %f1420, %f1421, %f1422, %f1423, %f1424, %f1425, %f1426}, {%r607, %r608, %r609, %r610, %r611, %r612, %r613, %r614}, {%r654, %r655, %r656, %r657, %r658, %r659, %r660, %r661}, {%f1914, %f1913, %f1912, %f1911, %f1910, %f1909, %f1908, %f1907};
	wmma.mma.sync.aligned.row.col.m16n16k16.f32.f32 {%f1427, %f1428, %f1429, %f1430, %f1431, %f1432, %f1433, %f1434}, {%r607, %r608, %r609, %r610, %r611, %r612, %r613, %r614}, {%r663, %r664, %r665, %r666, %r667, %r668, %r669, %r670}, {%f1906, %f1905, %f1904, %f1903, %f1902, %f1901, %f1900, %f1899};
	wmma.mma.sync.aligned.row.col.m16n16k16.f32.f32 {%f1435, %f1436, %f1437, %f1438, %f1439, %f1440, %f1441, %f1442}, {%r607, %r608, %r609, %r610, %r611, %r612, %r613, %r614}, {%r672, %r673, %r674, %r675, %r676, %r677, %r678, %r679}, {%f1898, %f1897, %f1896, %f1895, %f1894, %f1893, %f1892, %f1891};
	wmma.mma.sync.aligned.row.col.m16n16k16.f32.f32 {%f1443, %f1444, %f1445, %f1446, %f1447, %f1448, %f1449, %f1450}, {%r616, %r617, %r618, %r619, %r620, %r621, %r622, %r623}, {%r645, %r646, %r647, %r648, %r649, %r650, %r651, %r652}, {%f1890, %f1889, %f1888, %f1887, %f1886, %f1885, %f1884, %f1883};
	wmma.mma.sync.aligned.row.col.m16n16k16.f32.f32 {%f1451, %f1452, %f1453, %f1454, %f1455, %f1456, %f1457, %f1458}, {%r616, %r617, %r618, %r619, %r620, %r621, %r622, %r623}, {%r654, %r655, %r656, %r657, %r658, %r659, %r660, %r661}, {%f1882, %f1881, %f1880, %f1879, %f1878, %f1877, %f1876, %f1875};
	wmma.mma.sync.aligned.row.col.m16n16k16.f32.f32 {%f1459, %f1460, %f1461, %f1462, %f1463, %f1464, %f1465, %f1466}, {%r616, %r617, %r618, %r619, %r620, %r621, %r622, %r623}, {%r663, %r664, %r665, %r666, %r667, %r668, %r669, %r670}, {%f1874, %f1873, %f1872, %f1871, %f1870, %f1869, %f1868, %f1867};
	wmma.mma.sync.aligned.row.col.m16n16k16.f32.f32 {%f1467, %f1468, %f1469, %f1470, %f1471, %f1472, %f1473, %f1474}, {%r616, %r617, %r618, %r619, %r620, %r621, %r622, %r623}, {%r672, %r673, %r674, %r675, %r676, %r677, %r678, %r679}, {%f1866, %f1865, %f1864, %f1863, %f1862, %f1861, %f1860, %f1859};
	wmma.mma.sync.aligned.row.col.m16n16k16.f32.f32 {%f1475, %f1476, %f1477, %f1478, %f1479, %f1480, %f1481, %f1482}, {%r625, %r626, %r627, %r628, %r629, %r630, %r631, %r632}, {%r645, %r646, %r647, %r648, %r649, %r650, %r651, %r652}, {%f1858, %f1857, %f1856, %f1855, %f1854, %f1853, %f1852, %f1851};
	wmma.mma.sync.aligned.row.col.m16n16k16.f32.f32 {%f1483, %f1484, %f1485, %f1486, %f1487, %f1488, %f1489, %f1490}, {%r625, %r626, %r627, %r628, %r629, %r630, %r631, %r632}, {%r654, %r655, %r656, %r657, %r658, %r659, %r660, %r661}, {%f1850, %f1849, %f1848, %f1847, %f1846, %f1845, %f1844, %f1843};
	wmma.mma.sync.aligned.row.col.m16n16k16.f32.f32 {%f1491, %f1492, %f1493, %f1494, %f1495, %f1496, %f1497, %f1498}, {%r625, %r626, %r627, %r628, %r629, %r630, %r631, %r632}, {%r663, %r664, %r665, %r666, %r667, %r668, %r669, %r670}, {%f1842, %f1841, %f1840, %f1839, %f1838, %f1837, %f1836, %f1835};
	wmma.mma.sync.aligned.row.col.m16n16k16.f32.f32 {%f1499, %f1500, %f1501, %f1502, %f1503, %f1504, %f1505, %f1506}, {%r625, %r626, %r627, %r628, %r629, %r630, %r631, %r632}, {%r672, %r673, %r674, %r675, %r676, %r677, %r678, %r679}, {%f1834, %f1833, %f1832, %f1831, %f1830, %f1829, %f1828, %f1827};
	wmma.mma.sync.aligned.row.col.m16n16k16.f32.f32 {%f1507, %f1508, %f1509, %f1510, %f1511, %f1512, %f1513, %f1514}, {%r634, %r635, %r636, %r637, %r638, %r639, %r640, %r641}, {%r645, %r646, %r647, %r648, %r649, %r650, %r651, %r652}, {%f1826, %f1825, %f1824, %f1823, %f1822, %f1821, %f1820, %f1819};
	wmma.mma.sync.aligned.row.col.m16n16k16.f32.f32 {%f1515, %f1516, %f1517, %f1518, %f1519, %f1520, %f1521, %f1522}, {%r634, %r635, %r636, %r637, %r638, %r639, %r640, %r641}, {%r654, %r655, %r656, %r657, %r658, %r659, %r660, %r661}, {%f1818, %f1817, %f1816, %f1815, %f1814, %f1813, %f1812, %f1811};
	wmma.mma.sync.aligned.row.col.m16n16k16.f32.f32 {%f1523, %f1524, %f1525, %f1526, %f1527, %f1528, %f1529, %f1530}, {%r634, %r635, %r636, %r637, %r638, %r639, %r640, %r641}, {%r663, %r664, %r665, %r666, %r667, %r668, %r669, %r670}, {%f1810, %f1809, %f1808, %f1807, %f1806, %f1805, %f1804, %f1803};
	wmma.mma.sync.aligned.row.col.m16n16k16.f32.f32 {%f1531, %f1532, %f1533, %f1534, %f1535, %f1536, %f1537, %f1538}, {%r634, %r635, %r636, %r637, %r638, %r639, %r640, %r641}, {%r672, %r673, %r674, %r675, %r676, %r677, %r678, %r679}, {%f1802, %f1801, %f1800, %f1799, %f1798, %f1797, %f1796, %f1795};
	add.s32 	%r680, %r604, 8704;
	wmma.load.a.sync.aligned.row.m16n16k16.shared.f16 	{%r681, %r682, %r683, %r684, %r685, %r686, %r687, %r688}, [%r680], %r606;
	add.s32 	%r689, %r604, 9728;
	wmma.load.a.sync.aligned.row.m16n16k16.shared.f16 	{%r690, %r691, %r692, %r693, %r694, %r695, %r696, %r697}, [%r689], %r606;
	add.s32 	%r698, %r604, 10752;
	wmma.load.a.sync.aligned.row.m16n16k16.shared.f16 	{%r699, %r700, %r701, %r702, %r703, %r704, %r705, %r706}, [%r698], %r606;
	add.s32 	%r707, %r604, 11776;
	wmma.load.a.sync.aligned.row.m16n16k16.shared.f16 	{%r708, %r709, %r710, %r711, %r712, %r713, %r714, %r715}, [%r707], %r606;
	add.s32 	%r716, %r643, 25088;
	wmma.load.b.sync.aligned.col.m16n16k16.shared.f16 	{%r717, %r718, %r719, %r720, %r721, %r722, %r723, %r724}, [%r716], %r606;
	add.s32 	%r725, %r643, 26112;
	wmma.load.b.sync.aligned.col.m16n16k16.shared.f16 	{%r726, %r727, %r728, %r729, %r730, %r731, %r732, %r733}, [%r725], %r606;
	add.s32 	%r734, %r643, 27136;
	wmma.load.b.sync.aligned.col.m16n16k16.shared.f16 	{%r735, %r736, %r737, %r738, %r739, %r740, %r741, %r742}, [%r734], %r606;
	add.s32 	%r743, %r643, 28160;
	wmma.load.b.sync.aligned.col.m16n16k16.shared.f16 	{%r744, %r745, %r746, %r747, %r748, %r749, %r750, %r751}, [%r743], %r606;
	wmma.mma.sync.aligned.row.col.m16n16k16.f32.f32 {%f1922, %f1921, %f1920, %f1919, %f1918, %f1917, %f1916, %f1915}, {%r681, %r682, %r683, %r684, %r685, %r686, %r687, %r688}, {%r717, %r718, %r719, %r720, %r721, %r722, %r723, %r724}, {%f1411, %f1412, %f1413, %f1414, %f1415, %f1416, %f1417, %f1418};
	wmma.mma.sync.aligned.row.col.m16n16k16.f32.f32 {%f1914, %f1913, %f1912, %f1911, %f1910, %f1909, %f1908, %f1907}, {%r681, %r682, %r683, %r684, %r685, %r686, %r687, %r688}, {%r726, %r727, %r728, %r729, %r730, %r731, %r732, %r733}, {%f1419, %f1420, %f1421, %f1422, %f1423, %f1424, %f1425, %f1426};
	wmma.mma.sync.aligned.row.col.m16n16k16.f32.f32 {%f1906, %f1905, %f1904, %f1903, %f1902, %f1901, %f1900, %f1899}, {%r681, %r682, %r683, %r684, %r685, %r686, %r687, %r688}, {%r735, %r736, %r737, %r738, %r739, %r740, %r741, %r742}, {%f1427, %f1428, %f1429, %f1430, %f1431, %f1432, %f1433, %f1434};
	wmma.mma.sync.aligned.row.col.m16n16k16.f32.f32 {%f1898, %f1897, %f1896, %f1895, %f1894, %f1893, %f1892, %f1891}, {%r681, %r682, %r683, %r684, %r685, %r686, %r687, %r688}, {%r744, %r745, %r746, %r747, %r748, %r749, %r750, %r751}, {%f1435, %f1436, %f1437, %f1438, %f1439, %f1440, %f1441, %f1442};
	wmma.mma.sync.aligned.row.col.m16n16k16.f32.f32 {%f1890, %f1889, %f1888, %f1887, %f1886, %f1885, %f1884, %f1883}, {%r690, %r691, %r692, %r693, %r694, %r695, %r696, %r697}, {%r717, %r718, %r719, %r720, %r721, %r722, %r723, %r724}, {%f1443, %f1444, %f1445, %f1446, %f1447, %f1448, %f1449, %f1450};
	wmma.mma.sync.aligned.row.col.m16n16k16.f32.f32 {%f1882, %f1881, %f1880, %f1879, %f1878, %f1877, %f1876, %f1875}, {%r690, %r691, %r692, %r693, %r694, %r695, %r696, %r697}, {%r726, %r727, %r728, %r729, %r730, %r731, %r732, %r733}, {%f1451, %f1452, %f1453, %f1454, %f1455, %f1456, %f1457, %f1458};
	wmma.mma.sync.aligned.row.col.m16n16k16.f32.f32 {%f1874, %f1873, %f1872, %f1871, %f1870, %f1869, %f1868, %f1867}, {%r690, %r691, %r692, %r693, %r694, %r695, %r696, %r697}, {%r735, %r736, %r737, %r738, %r739, %r740, %r741, %r742}, {%f1459, %f1460, %f1461, %f1462, %f1463, %f1464, %f1465, %f1466};
	wmma.mma.sync.aligned.row.col.m16n16k16.f32.f32 {%f1866, %f1865, %f1864, %f1863, %f1862, %f1861, %f1860, %f1859}, {%r690, %r691, %r692, %r693, %r694, %r695, %r696, %r697}, {%r744, %r745, %r746, %r747, %r748, %r749, %r750, %r751}, {%f1467, %f1468, %f1469, %f1470, %f1471, %f1472, %f1473, %f1474};
	wmma.mma.sync.aligned.row.col.m16n16k16.f32.f32 {%f1858, %f1857, %f1856, %f1855, %f1854, %f1853, %f1852, %f1851}, {%r699, %r700, %r701, %r702, %r703, %r704, %r705, %r706}, {%r717, %r718, %r719, %r720, %r721, %r722, %r723, %r724}, {%f1475, %f1476, %f1477, %f1478, %f1479, %f1480, %f1481, %f1482};
	wmma.mma.sync.aligned.row.col.m16n16k16.f32.f32 {%f1850, %f1849, %f1848, %f1847, %f1846, %f1845, %f1844, %f1843}, {%r699, %r700, %r701, %r702, %r703, %r704, %r705, %r706}, {%r726, %r727, %r728, %r729, %r730, %r731, %r732, %r733}, {%f1483, %f1484, %f1485, %f1486, %f1487, %f1488, %f1489, %f1490};
	wmma.mma.sync.aligned.row.col.m16n16k16.f32.f32 {%f1842, %f1841, %f1840, %f1839, %f1838, %f1837, %f1836, %f1835}, {%r699, %r700, %r701, %r702, %r703, %r704, %r705, %r706}, {%r735, %r736, %r737, %r738, %r739, %r740, %r741, %r742}, {%f1491, %f1492, %f1493, %f1494, %f1495, %f1496, %f1497, %f1498};
	wmma.mma.sync.aligned.row.col.m16n16k16.f32.f32 {%f1834, %f1833, %f1832, %f1831, %f1830, %f1829, %f1828, %f1827}, {%r699, %r700, %r701, %r702, %r703, %r704, %r705, %r706}, {%r744, %r745, %r746, %r747, %r748, %r749, %r750, %r751}, {%f1499, %f1500, %f1501, %f1502, %f1503, %f1504, %f1505, %f1506};
	wmma.mma.sync.aligned.row.col.m16n16k16.f32.f32 {%f1826, %f1825, %f1824, %f1823, %f1822, %f1821, %f1820, %f1819}, {%r708, %r709, %r710, %r711, %r712, %r713, %r714, %r715}, {%r717, %r718, %r719, %r720, %r721, %r722, %r723, %r724}, {%f1507, %f1508, %f1509, %f1510, %f1511, %f1512, %f1513, %f1514};
	wmma.mma.sync.aligned.row.col.m16n16k16.f32.f32 {%f1818, %f1817, %f1816, %f1815, %f1814, %f1813, %f1812, %f1811}, {%r708, %r709, %r710, %r711, %r712, %r713, %r714, %r715}, {%r726, %r727, %r728, %r729, %r730, %r731, %r732, %r733}, {%f1515, %f1516, %f1517, %f1518, %f1519, %f1520, %f1521, %f1522};
	wmma.mma.sync.aligned.row.col.m16n16k16.f32.f32 {%f1810, %f1809, %f1808, %f1807, %f1806, %f1805, %f1804, %f1803}, {%r708, %r709, %r710, %r711, %r712, %r713, %r714, %r715}, {%r735, %r736, %r737, %r738, %r739, %r740, %r741, %r742}, {%f1523, %f1524, %f1525, %f1526, %f1527, %f1528, %f1529, %f1530};
	wmma.mma.sync.aligned.row.col.m16n16k16.f32.f32 {%f1802, %f1801, %f1800, %f1799, %f1798, %f1797, %f1796, %f1795}, {%r708, %r709, %r710, %r711, %r712, %r713, %r714, %r715}, {%r744, %r745, %r746, %r747, %r748, %r749, %r750, %r751}, {%f1531, %f1532, %f1533, %f1534, %f1535, %f1536, %f1537, %f1538};
$L__BB0_7:
	cvta.to.global.u64 	%rd85, %rd14;
	shl.b32 	%r752, %r3, 11;
	shl.b32 	%r753, %r2, 10;
	add.s32 	%r754, %r753, %r752;
	shl.b32 	%r755, %r754, 2;
	mov.u32 	%r756, shared_storage;
	add.s32 	%r757, %r756, %r755;
	mov.b32 	%r758, 16;
	wmma.store.d.sync.aligned.row.m16n16k16.shared.f32 	[%r757], {%f1922, %f1921, %f1920, %f1919, %f1918, %f1917, %f1916, %f1915}, %r758;
	add.s32 	%r759, %r757, 1024;
	wmma.store.d.sync.aligned.row.m16n16k16.shared.f32 	[%r759], {%f1914, %f1913, %f1912, %f1911, %f1910, %f1909, %f1908, %f1907}, %r758;
	add.s32 	%r760, %r757, 2048;
	wmma.store.d.sync.aligned.row.m16n16k16.shared.f32 	[%r760], {%f1906, %f1905, %f1904, %f1903, %f1902, %f1901, %f1900, %f1899}, %r758;
	add.s32 	%r761, %r757, 3072;
	wmma.store.d.sync.aligned.row.m16n16k16.shared.f32 	[%r761], {%f1898, %f1897, %f1896, %f1895, %f1894, %f1893, %f1892, %f1891}, %r758;
	wmma.store.d.sync.aligned.row.m16n16k16.shared.f32 	[%r760], {%f1890, %f1889, %f1888, %f1887, %f1886, %f1885, %f1884, %f1883}, %r758;
	wmma.store.d.sync.aligned.row.m16n16k16.shared.f32 	[%r761], {%f1882, %f1881, %f1880, %f1879, %f1878, %f1877, %f1876, %f1875}, %r758;
	add.s32 	%r762, %r757, 4096;
	wmma.store.d.sync.aligned.row.m16n16k16.shared.f32 	[%r762], {%f1874, %f1873, %f1872, %f1871, %f1870, %f1869, %f1868, %f1867}, %r758;
	add.s32 	%r763, %r757, 5120;
	wmma.store.d.sync.aligned.row.m16n16k16.shared.f32 	[%r763], {%f1866, %f1865, %f1864, %f1863, %f1862, %f1861, %f1860, %f1859}, %r758;
	wmma.store.d.sync.aligned.row.m16n16k16.shared.f32 	[%r762], {%f1858, %f1857, %f1856, %f1855, %f1854, %f1853, %f1852, %f1851}, %r758;
	wmma.store.d.sync.aligned.row.m16n16k16.shared.f32 	[%r763], {%f1850, %f1849, %f1848, %f1847, %f1846, %f1845, %f1844, %f1843}, %r758;
	add.s32 	%r764, %r757, 6144;
	wmma.store.d.sync.aligned.row.m16n16k16.shared.f32 	[%r764], {%f1842, %f1841, %f1840, %f1839, %f1838, %f1837, %f1836, %f1835}, %r758;
	add.s32 	%r765, %r757, 7168;
	wmma.store.d.sync.aligned.row.m16n16k16.shared.f32 	[%r765], {%f1834, %f1833, %f1832, %f1831, %f1830, %f1829, %f1828, %f1827}, %r758;
	wmma.store.d.sync.aligned.row.m16n16k16.shared.f32 	[%r764], {%f1826, %f1825, %f1824, %f1823, %f1822, %f1821, %f1820, %f1819}, %r758;
	wmma.store.d.sync.aligned.row.m16n16k16.shared.f32 	[%r765], {%f1818, %f1817, %f1816, %f1815, %f1814, %f1813, %f1812, %f1811}, %r758;
	add.s32 	%r766, %r757, 8192;
	wmma.store.d.sync.aligned.row.m16n16k16.shared.f32 	[%r766], {%f1810, %f1809, %f1808, %f1807, %f1806, %f1805, %f1804, %f1803}, %r758;
	add.s32 	%r767, %r757, 9216;
	wmma.store.d.sync.aligned.row.m16n16k16.shared.f32 	[%r767], {%f1802, %f1801, %f1800, %f1799, %f1798, %f1797, %f1796, %f1795}, %r758;
	bar.sync 	0;
	and.b32  	%r768, %r1, 15;
	shl.b32 	%r769, %r4, 4;
	and.b32  	%r770, %r769, 2096896;
	or.b32  	%r771, %r770, %r768;
	add.s32 	%r772, %r4, %r14;
	shl.b32 	%r773, %r771, 2;
	add.s32 	%r774, %r756, %r773;
	ld.shared.f32 	%f1539, [%r774];
	// begin inline asm
	{  cvt.rn.f16.f32 %rs1, %f1539;}

	// end inline asm
	mad.lo.s32 	%r775, %r5, %r61, %r772;
	mul.wide.s32 	%rd86, %r775, 2;
	add.s64 	%rd87, %rd85, %rd86;
	st.global.u16 	[%rd87], %rs1;
	ld.shared.f32 	%f1540, [%r774+64];
	// begin inline asm
	{  cvt.rn.f16.f32 %rs2, %f1540;}

	// end inline asm
	mul.wide.s32 	%rd88, %r61, 2;
	add.s64 	%rd89, %rd87, %rd88;
	st.global.u16 	[%rd89], %rs2;
	ld.shared.f32 	%f1541, [%r774+128];
	// begin inline asm
	{  cvt.rn.f16.f32 %rs3, %f1541;}

	// end inline asm
	add.s64 	%rd90, %rd89, %rd88;
	st.global.u16 	[%rd90], %rs3;
	ld.shared.f32 	%f1542, [%r774+192];
	// begin inline asm
	{  cvt.rn.f16.f32 %rs4, %f1542;}

	// end inline asm
	add.s64 	%rd91, %rd90, %rd88;
	st.global.u16 	[%rd91], %rs4;
	ld.shared.f32 	%f1543, [%r774+256];
	// begin inline asm
	{  cvt.rn.f16.f32 %rs5, %f1543;}

	// end inline asm
	add.s64 	%rd92, %rd91, %rd88;
	st.global.u16 	[%rd92], %rs5;
	ld.shared.f32 	%f1544, [%r774+320];
	// begin inline asm
	{  cvt.rn.f16.f32 %rs6, %f1544;}

	// end inline asm
	add.s64 	%rd93, %rd92, %rd88;
	st.global.u16 	[%rd93], %rs6;
	ld.shared.f32 	%f1545, [%r774+384];
	// begin inline asm
	{  cvt.rn.f16.f32 %rs7, %f1545;}

	// end inline asm
	add.s64 	%rd94, %rd93, %rd88;
	st.global.u16 	[%rd94], %rs7;
	ld.shared.f32 	%f1546, [%r774+448];
	// begin inline asm
	{  cvt.rn.f16.f32 %rs8, %f1546;}

	// end inline asm
	add.s64 	%rd95, %rd94, %rd88;
	st.global.u16 	[%rd95], %rs8;
	ld.shared.f32 	%f1547, [%r774+512];
	// begin inline asm
	{  cvt.rn.f16.f32 %rs9, %f1547;}

	// end inline asm
	add.s64 	%rd96, %rd95, %rd88;
	st.global.u16 	[%rd96], %rs9;
	ld.shared.f32 	%f1548, [%r774+576];
	// begin inline asm
	{  cvt.rn.f16.f32 %rs10, %f1548;}

	// end inline asm
	add.s64 	%rd97, %rd96, %rd88;
	st.global.u16 	[%rd97], %rs10;
	ld.shared.f32 	%f1549, [%r774+640];
	// begin inline asm
	{  cvt.rn.f16.f32 %rs11, %f1549;}

	// end inline asm
	add.s64 	%rd98, %rd97, %rd88;
	st.global.u16 	[%rd98], %rs11;
	ld.shared.f32 	%f1550, [%r774+704];
	// begin inline asm
	{  cvt.rn.f16.f32 %rs12, %f1550;}

	// end inline asm
	add.s64 	%rd99, %rd98, %rd88;
	st.global.u16 	[%rd99], %rs12;
	ld.shared.f32 	%f1551, [%r774+768];
	// begin inline asm
	{  cvt.rn.f16.f32 %rs13, %f1551;}

	// end inline asm
	add.s64 	%rd100, %rd99, %rd88;
	st.global.u16 	[%rd100], %rs13;
	ld.shared.f32 	%f1552, [%r774+832];
	// begin inline asm
	{  cvt.rn.f16.f32 %rs14, %f1552;}

	// end inline asm
	add.s64 	%rd101, %rd100, %rd88;
	st.global.u16 	[%rd101], %rs14;
	ld.shared.f32 	%f1553, [%r774+896];
	// begin inline asm
	{  cvt.rn.f16.f32 %rs15, %f1553;}

	// end inline asm
	add.s64 	%rd102, %rd101, %rd88;
	st.global.u16 	[%rd102], %rs15;
	ld.shared.f32 	%f1554, [%r774+960];
	// begin inline asm
	{  cvt.rn.f16.f32 %rs16, %f1554;}

	// end inline asm
	add.s64 	%rd103, %rd102, %rd88;
	st.global.u16 	[%rd103], %rs16;
	ld.shared.f32 	%f1555, [%r774+2048];
	// begin inline asm
	{  cvt.rn.f16.f32 %rs17, %f1555;}

	// end inline asm
	add.s64 	%rd104, %rd103, %rd88;
	st.global.u16 	[%rd104], %rs17;
	ld.shared.f32 	%f1556, [%r774+2112];
	// begin inline asm
	{  cvt.rn.f16.f32 %rs18, %f1556;}

	// end inline asm
	add.s64 	%rd105, %rd104, %rd88;
	st.global.u16 	[%rd105], %rs18;
	ld.shared.f32 	%f1557, [%r774+2176];
	// begin inline asm
	{  cvt.rn.f16.f32 %rs19, %f1557;}

	// end inline asm
	add.s64 	%rd106, %rd105, %rd88;
	st.global.u16 	[%rd106], %rs19;
	ld.shared.f32 	%f1558, [%r774+2240];
	// begin inline asm
	{  cvt.rn.f16.f32 %rs20, %f1558;}

	// end inline asm
	add.s64 	%rd107, %rd106, %rd88;
	st.global.u16 	[%rd107], %rs20;
	ld.shared.f32 	%f1559, [%r774+2304];
	// begin inline asm
	{  cvt.rn.f16.f32 %rs21, %f1559;}

	// end inline asm
	add.s64 	%rd108, %rd107, %rd88;
	st.global.u16 	[%rd108], %rs21;
	ld.shared.f32 	%f1560, [%r774+2368];
	// begin inline asm
	{  cvt.rn.f16.f32 %rs22, %f1560;}

	// end inline asm
	add.s64 	%rd109, %rd108, %rd88;
	st.global.u16 	[%rd109], %rs22;
	ld.shared.f32 	%f1561, [%r774+2432];
	// begin inline asm
	{  cvt.rn.f16.f32 %rs23, %f1561;}

	// end inline asm
	add.s64 	%rd110, %rd109, %rd88;
	st.global.u16 	[%rd110], %rs23;
	ld.shared.f32 	%f1562, [%r774+2496];
	// begin inline asm
	{  cvt.rn.f16.f32 %rs24, %f1562;}

	// end inline asm
	add.s64 	%rd111, %rd110, %rd88;
	st.global.u16 	[%rd111], %rs24;
	ld.shared.f32 	%f1563, [%r774+2560];
	// begin inline asm
	{  cvt.rn.f16.f32 %rs25, %f1563;}

	// end inline asm
	add.s64 	%rd112, %rd111, %rd88;
	st.global.u16 	[%rd112], %rs25;
	ld.shared.f32 	%f1564, [%r774+2624];
	// begin inline asm
	{  cvt.rn.f16.f32 %rs26, %f1564;}

	// end inline asm
	add.s64 	%rd113, %rd112, %rd88;
	st.global.u16 	[%rd113], %rs26;
	ld.shared.f32 	%f1565, [%r774+2688];
	// begin inline asm
	{  cvt.rn.f16.f32 %rs27, %f1565;}

	// end inline asm
	add.s64 	%rd114, %rd113, %rd88;
	st.global.u16 	[%rd114], %rs27;
	ld.shared.f32 	%f1566, [%r774+2752];
	// begin inline asm
	{  cvt.rn.f16.f32 %rs28, %f1566;}

	// end inline asm
	add.s64 	%rd115, %rd114, %rd88;
	st.global.u16 	[%rd115], %rs28;
	ld.shared.f32 	%f1567, [%r774+2816];
	// begin inline asm
	{  cvt.rn.f16.f32 %rs29, %f1567;}

	// end inline asm
	add.s64 	%rd116, %rd115, %rd88;
	st.global.u16 	[%rd116], %rs29;
	ld.shared.f32 	%f1568, [%r774+2880];
	// begin inline asm
	{  cvt.rn.f16.f32 %rs30, %f1568;}

	// end inline asm
	add.s64 	%rd117, %rd116, %rd88;
	st.global.u16 	[%rd117], %rs30;
	ld.shared.f32 	%f1569, [%r774+2944];
	// begin inline asm
	{  cvt.rn.f16.f32 %rs31, %f1569;}

	// end inline asm
	add.s64 	%rd118, %rd117, %rd88;
	st.global.u16 	[%rd118], %rs31;
	ld.shared.f32 	%f1570, [%r774+3008];
	// begin inline asm
	{  cvt.rn.f16.f32 %rs32, %f1570;}

	// end inline asm
	add.s64 	%rd119, %rd118, %rd88;
	st.global.u16 	[%rd119], %rs32;
	ld.shared.f32 	%f1571, [%r774+4096];
	// begin inline asm
	{  cvt.rn.f16.f32 %rs33, %f1571;}

	// end inline asm
	add.s64 	%rd120, %rd119, %rd88;
	st.global.u16 	[%rd120], %rs33;
	ld.shared.f32 	%f1572, [%r774+4160];
	// begin inline asm
	{  cvt.rn.f16.f32 %rs34, %f1572;}

	// end inline asm
	add.s64 	%rd121, %rd120, %rd88;
	st.global.u16 	[%rd121], %rs34;
	ld.shared.f32 	%f1573, [%r774+4224];
	// begin inline asm
	{  cvt.rn.f16.f32 %rs35, %f1573;}

	// end inline asm
	add.s64 	%rd122, %rd121, %rd88;
	st.global.u16 	[%rd122], %rs35;
	ld.shared.f32 	%f1574, [%r774+4288];
	// begin inline asm
	{  cvt.rn.f16.f32 %rs36, %f1574;}

	// end inline asm
	add.s64 	%rd123, %rd122, %rd88;
	st.global.u16 	[%rd123], %rs36;
	ld.shared.f32 	%f1575, [%r774+4352];
	// begin inline asm
	{  cvt.rn.f16.f32 %rs37, %f1575;}

	// end inline asm
	add.s64 	%rd124, %rd123, %rd88;
	st.global.u16 	[%rd124], %rs37;
	ld.shared.f32 	%f1576, [%r774+4416];
	// begin inline asm
	{  cvt.rn.f16.f32 %rs38, %f1576;}

	// end inline asm
	add.s64 	%rd125, %rd124, %rd88;
	st.global.u16 	[%rd125], %rs38;
	ld.shared.f32 	%f1577, [%r774+4480];
	// begin inline asm
	{  cvt.rn.f16.f32 %rs39, %f1577;}

	// end inline asm
	add.s64 	%rd126, %rd125, %rd88;
	st.global.u16 	[%rd126], %rs39;
	ld.shared.f32 	%f1578, [%r774+4544];
	// begin inline asm
	{  cvt.rn.f16.f32 %rs40, %f1578;}

	// end inline asm
	add.s64 	%rd127, %rd126, %rd88;
	st.global.u16 	[%rd127], %rs40;
	ld.shared.f32 	%f1579, [%r774+4608];
	// begin inline asm
	{  cvt.rn.f16.f32 %rs41, %f1579;}

	// end inline asm
	add.s64 	%rd128, %rd127, %rd88;
	st.global.u16 	[%rd128], %rs41;
	ld.shared.f32 	%f1580, [%r774+4672];
	// begin inline asm
	{  cvt.rn.f16.f32 %rs42, %f1580;}

	// end inline asm
	add.s64 	%rd129, %rd128, %rd88;
	st.global.u16 	[%rd129], %rs42;
	ld.shared.f32 	%f1581, [%r774+4736];
	// begin inline asm
	{  cvt.rn.f16.f32 %rs43, %f1581;}

	// end inline asm
	add.s64 	%rd130, %rd129, %rd88;
	st.global.u16 	[%rd130], %rs43;
	ld.shared.f32 	%f1582, [%r774+4800];
	// begin inline asm
	{  cvt.rn.f16.f32 %rs44, %f1582;}

	// end inline asm
	add.s64 	%rd131, %rd130, %rd88;
	st.global.u16 	[%rd131], %rs44;
	ld.shared.f32 	%f1583, [%r774+4864];
	// begin inline asm
	{  cvt.rn.f16.f32 %rs45, %f1583;}

	// end inline asm
	add.s64 	%rd132, %rd131, %rd88;
	st.global.u16 	[%rd132], %rs45;
	ld.shared.f32 	%f1584, [%r774+4928];
	// begin inline asm
	{  cvt.rn.f16.f32 %rs46, %f1584;}

	// end inline asm
	add.s64 	%rd133, %rd132, %rd88;
	st.global.u16 	[%rd133], %rs46;
	ld.shared.f32 	%f1585, [%r774+4992];
	// begin inline asm
	{  cvt.rn.f16.f32 %rs47, %f1585;}

	// end inline asm
	add.s64 	%rd134, %rd133, %rd88;
	st.global.u16 	[%rd134], %rs47;
	ld.shared.f32 	%f1586, [%r774+5056];
	// begin inline asm
	{  cvt.rn.f16.f32 %rs48, %f1586;}

	// end inline asm
	add.s64 	%rd135, %rd134, %rd88;
	st.global.u16 	[%rd135], %rs48;
	ld.shared.f32 	%f1587, [%r774+6144];
	// begin inline asm
	{  cvt.rn.f16.f32 %rs49, %f1587;}

	// end inline asm
	add.s64 	%rd136, %rd135, %rd88;
	st.global.u16 	[%rd136], %rs49;
	ld.shared.f32 	%f1588, [%r774+6208];
	// begin inline asm
	{  cvt.rn.f16.f32 %rs50, %f1588;}

	// end inline asm
	add.s64 	%rd137, %rd136, %rd88;
	st.global.u16 	[%rd137], %rs50;
	ld.shared.f32 	%f1589, [%r774+6272];
	// begin inline asm
	{  cvt.rn.f16.f32 %rs51, %f1589;}

	// end inline asm
	add.s64 	%rd138, %rd137, %rd88;
	st.global.u16 	[%rd138], %rs51;
	ld.shared.f32 	%f1590, [%r774+6336];
	// begin inline asm
	{  cvt.rn.f16.f32 %rs52, %f1590;}

	// end inline asm
	add.s64 	%rd139, %rd138, %rd88;
	st.global.u16 	[%rd139], %rs52;
	ld.shared.f32 	%f1591, [%r774+6400];
	// begin inline asm
	{  cvt.rn.f16.f32 %rs53, %f1591;}

	// end inline asm
	add.s64 	%rd140, %rd139, %rd88;
	st.global.u16 	[%rd140], %rs53;
	ld.shared.f32 	%f1592, [%r774+6464];
	// begin inline asm
	{  cvt.rn.f16.f32 %rs54, %f1592;}

	// end inline asm
	add.s64 	%rd141, %rd140, %rd88;
	st.global.u16 	[%rd141], %rs54;
	ld.shared.f32 	%f1593, [%r774+6528];
	// begin inline asm
	{  cvt.rn.f16.f32 %rs55, %f1593;}

	// end inline asm
	add.s64 	%rd142, %rd141, %rd88;
	st.global.u16 	[%rd142], %rs55;
	ld.shared.f32 	%f1594, [%r774+6592];
	// begin inline asm
	{  cvt.rn.f16.f32 %rs56, %f1594;}

	// end inline asm
	add.s64 	%rd143, %rd142, %rd88;
	st.global.u16 	[%rd143], %rs56;
	ld.shared.f32 	%f1595, [%r774+6656];
	// begin inline asm
	{  cvt.rn.f16.f32 %rs57, %f1595;}

	// end inline asm
	add.s64 	%rd144, %rd143, %rd88;
	st.global.u16 	[%rd144], %rs57;
	ld.shared.f32 	%f1596, [%r774+6720];
	// begin inline asm
	{  cvt.rn.f16.f32 %rs58, %f1596;}

	// end inline asm
	add.s64 	%rd145, %rd144, %rd88;
	st.global.u16 	[%rd145], %rs58;
	ld.shared.f32 	%f1597, [%r774+6784];
	// begin inline asm
	{  cvt.rn.f16.f32 %rs59, %f1597;}

	// end inline asm
	add.s64 	%rd146, %rd145, %rd88;
	st.global.u16 	[%rd146], %rs59;
	ld.shared.f32 	%f1598, [%r774+6848];
	// begin inline asm
	{  cvt.rn.f16.f32 %rs60, %f1598;}

	// end inline asm
	add.s64 	%rd147, %rd146, %rd88;
	st.global.u16 	[%rd147], %rs60;
	ld.shared.f32 	%f1599, [%r774+6912];
	// begin inline asm
	{  cvt.rn.f16.f32 %rs61, %f1599;}

	// end inline asm
	add.s64 	%rd148, %rd147, %rd88;
	st.global.u16 	[%rd148], %rs61;
	ld.shared.f32 	%f1600, [%r774+6976];
	// begin inline asm
	{  cvt.rn.f16.f32 %rs62, %f1600;}

	// end inline asm
	add.s64 	%rd149, %rd148, %rd88;
	st.global.u16 	[%rd149], %rs62;
	ld.shared.f32 	%f1601, [%r774+7040];
	// begin inline asm
	{  cvt.rn.f16.f32 %rs63, %f1601;}

	// end inline asm
	add.s64 	%rd150, %rd149, %rd88;
	st.global.u16 	[%rd150], %rs63;
	ld.shared.f32 	%f1602, [%r774+7104];
	// begin inline asm
	{  cvt.rn.f16.f32 %rs64, %f1602;}

	// end inline asm
	add.s64 	%rd151, %rd150, %rd88;
	st.global.u16 	[%rd151], %rs64;
	ld.shared.f32 	%f1603, [%r774+8192];
	// begin inline asm
	{  cvt.rn.f16.f32 %rs65, %f1603;}

	// end inline asm
	add.s64 	%rd152, %rd151, %rd88;
	st.global.u16 	[%rd152], %rs65;
	ld.shared.f32 	%f1604, [%r774+8256];
	// begin inline asm
	{  cvt.rn.f16.f32 %rs66, %f1604;}

	// end inline asm
	add.s64 	%rd153, %rd152, %rd88;
	st.global.u16 	[%rd153], %rs66;
	ld.shared.f32 	%f1605, [%r774+8320];
	// begin inline asm
	{  cvt.rn.f16.f32 %rs67, %f1605;}

	// end inline asm
	add.s64 	%rd154, %rd153, %rd88;
	st.global.u16 	[%rd154], %rs67;
	ld.shared.f32 	%f1606, [%r774+8384];
	// begin inline asm
	{  cvt.rn.f16.f32 %rs68, %f1606;}

	// end inline asm
	add.s64 	%rd155, %rd154, %rd88;
	st.global.u16 	[%rd155], %rs68;
	ld.shared.f32 	%f1607, [%r774+8448];
	// begin inline asm
	{  cvt.rn.f16.f32 %rs69, %f1607;}

	// end inline asm
	add.s64 	%rd156, %rd155, %rd88;
	st.global.u16 	[%rd156], %rs69;
	ld.shared.f32 	%f1608, [%r774+8512];
	// begin inline asm
	{  cvt.rn.f16.f32 %rs70, %f1608;}

	// end inline asm
	add.s64 	%rd157, %rd156, %rd88;
	st.global.u16 	[%rd157], %rs70;
	ld.shared.f32 	%f1609, [%r774+8576];
	// begin inline asm
	{  cvt.rn.f16.f32 %rs71, %f1609;}

	// end inline asm
	add.s64 	%rd158, %rd157, %rd88;
	st.global.u16 	[%rd158], %rs71;
	ld.shared.f32 	%f1610, [%r774+8640];
	// begin inline asm
	{  cvt.rn.f16.f32 %rs72, %f1610;}

	// end inline asm
	add.s64 	%rd159, %rd158, %rd88;
	st.global.u16 	[%rd159], %rs72;
	ld.shared.f32 	%f1611, [%r774+8704];
	// begin inline asm
	{  cvt.rn.f16.f32 %rs73, %f1611;}

	// end inline asm
	add.s64 	%rd160, %rd159, %rd88;
	st.global.u16 	[%rd160], %rs73;
	ld.shared.f32 	%f1612, [%r774+8768];
	// begin inline asm
	{  cvt.rn.f16.f32 %rs74, %f1612;}

	// end inline asm
	add.s64 	%rd161, %rd160, %rd88;
	st.global.u16 	[%rd161], %rs74;
	ld.shared.f32 	%f1613, [%r774+8832];
	// begin inline asm
	{  cvt.rn.f16.f32 %rs75, %f1613;}

	// end inline asm
	add.s64 	%rd162, %rd161, %rd88;
	st.global.u16 	[%rd162], %rs75;
	ld.shared.f32 	%f1614, [%r774+8896];
	// begin inline asm
	{  cvt.rn.f16.f32 %rs76, %f1614;}

	// end inline asm
	add.s64 	%rd163, %rd162, %rd88;
	st.global.u16 	[%rd163], %rs76;
	ld.shared.f32 	%f1615, [%r774+8960];
	// begin inline asm
	{  cvt.rn.f16.f32 %rs77, %f1615;}

	// end inline asm
	add.s64 	%rd164, %rd163, %rd88;
	st.global.u16 	[%rd164], %rs77;
	ld.shared.f32 	%f1616, [%r774+9024];
	// begin inline asm
	{  cvt.rn.f16.f32 %rs78, %f1616;}

	// end inline asm
	add.s64 	%rd165, %rd164, %rd88;
	st.global.u16 	[%rd165], %rs78;
	ld.shared.f32 	%f1617, [%r774+9088];
	// begin inline asm
	{  cvt.rn.f16.f32 %rs79, %f1617;}

	// end inline asm
	add.s64 	%rd166, %rd165, %rd88;
	st.global.u16 	[%rd166], %rs79;
	ld.shared.f32 	%f1618, [%r774+9152];
	// begin inline asm
	{  cvt.rn.f16.f32 %rs80, %f1618;}

	// end inline asm
	add.s64 	%rd167, %rd166, %rd88;
	st.global.u16 	[%rd167], %rs80;
	ld.shared.f32 	%f1619, [%r774+10240];
	// begin inline asm
	{  cvt.rn.f16.f32 %rs81, %f1619;}

	// end inline asm
	add.s64 	%rd168, %rd167, %rd88;
	st.global.u16 	[%rd168], %rs81;
	ld.shared.f32 	%f1620, [%r774+10304];
	// begin inline asm
	{  cvt.rn.f16.f32 %rs82, %f1620;}

	// end inline asm
	add.s64 	%rd169, %rd168, %rd88;
	st.global.u16 	[%rd169], %rs82;
	ld.shared.f32 	%f1621, [%r774+10368];
	// begin inline asm
	{  cvt.rn.f16.f32 %rs83, %f1621;}

	// end inline asm
	add.s64 	%rd170, %rd169, %rd88;
	st.global.u16 	[%rd170], %rs83;
	ld.shared.f32 	%f1622, [%r774+10432];
	// begin inline asm
	{  cvt.rn.f16.f32 %rs84, %f1622;}

	// end inline asm
	add.s64 	%rd171, %rd170, %rd88;
	st.global.u16 	[%rd171], %rs84;
	ld.shared.f32 	%f1623, [%r774+10496];
	// begin inline asm
	{  cvt.rn.f16.f32 %rs85, %f1623;}

	// end inline asm
	add.s64 	%rd172, %rd171, %rd88;
	st.global.u16 	[%rd172], %rs85;
	ld.shared.f32 	%f1624, [%r774+10560];
	// begin inline asm
	{  cvt.rn.f16.f32 %rs86, %f1624;}

	// end inline asm
	add.s64 	%rd173, %rd172, %rd88;
	st.global.u16 	[%rd173], %rs86;
	ld.shared.f32 	%f1625, [%r774+10624];
	// begin inline asm
	{  cvt.rn.f16.f32 %rs87, %f1625;}

	// end inline asm
	add.s64 	%rd174, %rd173, %rd88;
	st.global.u16 	[%rd174], %rs87;
	ld.shared.f32 	%f1626, [%r774+10688];
	// begin inline asm
	{  cvt.rn.f16.f32 %rs88, %f1626;}

	// end inline asm
	add.s64 	%rd175, %rd174, %rd88;
	st.global.u16 	[%rd175], %rs88;
	ld.shared.f32 	%f1627, [%r774+10752];
	// begin inline asm
	{  cvt.rn.f16.f32 %rs89, %f1627;}

	// end inline asm
	add.s64 	%rd176, %rd175, %rd88;
	st.global.u16 	[%rd176], %rs89;
	ld.shared.f32 	%f1628, [%r774+10816];
	// begin inline asm
	{  cvt.rn.f16.f32 %rs90, %f1628;}

	// end inline asm
	add.s64 	%rd177, %rd176, %rd88;
	st.global.u16 	[%rd177], %rs90;
	ld.shared.f32 	%f1629, [%r774+10880];
	// begin inline asm
	{  cvt.rn.f16.f32 %rs91, %f1629;}

	// end inline asm
	add.s64 	%rd178, %rd177, %rd88;
	st.global.u16 	[%rd178], %rs91;
	ld.shared.f32 	%f1630, [%r774+10944];
	// begin inline asm
	{  cvt.rn.f16.f32 %rs92, %f1630;}

	// end inline asm
	add.s64 	%rd179, %rd178, %rd88;
	st.global.u16 	[%rd179], %rs92;
	ld.shared.f32 	%f1631, [%r774+11008];
	// begin inline asm
	{  cvt.rn.f16.f32 %rs93, %f1631;}

	// end inline asm
	add.s64 	%rd180, %rd179, %rd88;
	st.global.u16 	[%rd180], %rs93;
	ld.shared.f32 	%f1632, [%r774+11072];
	// begin inline asm
	{  cvt.rn.f16.f32 %rs94, %f1632;}

	// end inline asm
	add.s64 	%rd181, %rd180, %rd88;
	st.global.u16 	[%rd181], %rs94;
	ld.shared.f32 	%f1633, [%r774+11136];
	// begin inline asm
	{  cvt.rn.f16.f32 %rs95, %f1633;}

	// end inline asm
	add.s64 	%rd182, %rd181, %rd88;
	st.global.u16 	[%rd182], %rs95;
	ld.shared.f32 	%f1634, [%r774+11200];
	// begin inline asm
	{  cvt.rn.f16.f32 %rs96, %f1634;}

	// end inline asm
	add.s64 	%rd183, %rd182, %rd88;
	st.global.u16 	[%rd183], %rs96;
	ld.shared.f32 	%f1635, [%r774+12288];
	// begin inline asm
	{  cvt.rn.f16.f32 %rs97, %f1635;}

	// end inline asm
	add.s64 	%rd184, %rd183, %rd88;
	st.global.u16 	[%rd184], %rs97;
	ld.shared.f32 	%f1636, [%r774+12352];
	// begin inline asm
	{  cvt.rn.f16.f32 %rs98, %f1636;}

	// end inline asm
	add.s64 	%rd185, %rd184, %rd88;
	st.global.u16 	[%rd185], %rs98;
	ld.shared.f32 	%f1637, [%r774+12416];
	// begin inline asm
	{  cvt.rn.f16.f32 %rs99, %f1637;}

	// end inline asm
	add.s64 	%rd186, %rd185, %rd88;
	st.global.u16 	[%rd186], %rs99;
	ld.shared.f32 	%f1638, [%r774+12480];
	// begin inline asm
	{  cvt.rn.f16.f32 %rs100, %f1638;}

	// end inline asm
	add.s64 	%rd187, %rd186, %rd88;
	st.global.u16 	[%rd187], %rs100;
	ld.shared.f32 	%f1639, [%r774+12544];
	// begin inline asm
	{  cvt.rn.f16.f32 %rs101, %f1639;}

	// end inline asm
	add.s64 	%rd188, %rd187, %rd88;
	st.global.u16 	[%rd188], %rs101;
	ld.shared.f32 	%f1640, [%r774+12608];
	// begin inline asm
	{  cvt.rn.f16.f32 %rs102, %f1640;}

	// end inline asm
	add.s64 	%rd189, %rd188, %rd88;
	st.global.u16 	[%rd189], %rs102;
	ld.shared.f32 	%f1641, [%r774+12672];
	// begin inline asm
	{  cvt.rn.f16.f32 %rs103, %f1641;}

	// end inline asm
	add.s64 	%rd190, %rd189, %rd88;
	st.global.u16 	[%rd190], %rs103;
	ld.shared.f32 	%f1642, [%r774+12736];
	// begin inline asm
	{  cvt.rn.f16.f32 %rs104, %f1642;}

	// end inline asm
	add.s64 	%rd191, %rd190, %rd88;
	st.global.u16 	[%rd191], %rs104;
	ld.shared.f32 	%f1643, [%r774+12800];
	// begin inline asm
	{  cvt.rn.f16.f32 %rs105, %f1643;}

	// end inline asm
	add.s64 	%rd192, %rd191, %rd88;
	st.global.u16 	[%rd192], %rs105;
	ld.shared.f32 	%f1644, [%r774+12864];
	// begin inline asm
	{  cvt.rn.f16.f32 %rs106, %f1644;}

	// end inline asm
	add.s64 	%rd193, %rd192, %rd88;
	st.global.u16 	[%rd193], %rs106;
	ld.shared.f32 	%f1645, [%r774+12928];
	// begin inline asm
	{  cvt.rn.f16.f32 %rs107, %f1645;}

	// end inline asm
	add.s64 	%rd194, %rd193, %rd88;
	st.global.u16 	[%rd194], %rs107;
	ld.shared.f32 	%f1646, [%r774+12992];
	// begin inline asm
	{  cvt.rn.f16.f32 %rs108, %f1646;}

	// end inline asm
	add.s64 	%rd195, %rd194, %rd88;
	st.global.u16 	[%rd195], %rs108;
	ld.shared.f32 	%f1647, [%r774+13056];
	// begin inline asm
	{  cvt.rn.f16.f32 %rs109, %f1647;}

	// end inline asm
	add.s64 	%rd196, %rd195, %rd88;
	st.global.u16 	[%rd196], %rs109;
	ld.shared.f32 	%f1648, [%r774+13120];
	// begin inline asm
	{  cvt.rn.f16.f32 %rs110, %f1648;}

	// end inline asm
	add.s64 	%rd197, %rd196, %rd88;
	st.global.u16 	[%rd197], %rs110;
	ld.shared.f32 	%f1649, [%r774+13184];
	// begin inline asm
	{  cvt.rn.f16.f32 %rs111, %f1649;}

	// end inline asm
	add.s64 	%rd198, %rd197, %rd88;
	st.global.u16 	[%rd198], %rs111;
	ld.shared.f32 	%f1650, [%r774+13248];
	// begin inline asm
	{  cvt.rn.f16.f32 %rs112, %f1650;}

	// end inline asm
	add.s64 	%rd199, %rd198, %rd88;
	st.global.u16 	[%rd199], %rs112;
	ld.shared.f32 	%f1651, [%r774+14336];
	// begin inline asm
	{  cvt.rn.f16.f32 %rs113, %f1651;}

	// end inline asm
	add.s64 	%rd200, %rd199, %rd88;
	st.global.u16 	[%rd200], %rs113;
	ld.shared.f32 	%f1652, [%r774+14400];
	// begin inline asm
	{  cvt.rn.f16.f32 %rs114, %f1652;}

	// end inline asm
	add.s64 	%rd201, %rd200, %rd88;
	st.global.u16 	[%rd201], %rs114;
	ld.shared.f32 	%f1653, [%r774+14464];
	// begin inline asm
	{  cvt.rn.f16.f32 %rs115, %f1653;}

	// end inline asm
	add.s64 	%rd202, %rd201, %rd88;
	st.global.u16 	[%rd202], %rs115;
	ld.shared.f32 	%f1654, [%r774+14528];
	// begin inline asm
	{  cvt.rn.f16.f32 %rs116, %f1654;}

	// end inline asm
	add.s64 	%rd203, %rd202, %rd88;
	st.global.u16 	[%rd203], %rs116;
	ld.shared.f32 	%f1655, [%r774+14592];
	// begin inline asm
	{  cvt.rn.f16.f32 %rs117, %f1655;}

	// end inline asm
	add.s64 	%rd204, %rd203, %rd88;
	st.global.u16 	[%rd204], %rs117;
	ld.shared.f32 	%f1656, [%r774+14656];
	// begin inline asm
	{  cvt.rn.f16.f32 %rs118, %f1656;}

	// end inline asm
	add.s64 	%rd205, %rd204, %rd88;
	st.global.u16 	[%rd205], %rs118;
	ld.shared.f32 	%f1657, [%r774+14720];
	// begin inline asm
	{  cvt.rn.f16.f32 %rs119, %f1657;}

	// end inline asm
	add.s64 	%rd206, %rd205, %rd88;
	st.global.u16 	[%rd206], %rs119;
	ld.shared.f32 	%f1658, [%r774+14784];
	// begin inline asm
	{  cvt.rn.f16.f32 %rs120, %f1658;}

	// end inline asm
	add.s64 	%rd207, %rd206, %rd88;
	st.global.u16 	[%rd207], %rs120;
	ld.shared.f32 	%f1659, [%r774+14848];
	// begin inline asm
	{  cvt.rn.f16.f32 %rs121, %f1659;}

	// end inline asm
	add.s64 	%rd208, %rd207, %rd88;
	st.global.u16 	[%rd208], %rs121;
	ld.shared.f32 	%f1660, [%r774+14912];
	// begin inline asm
	{  cvt.rn.f16.f32 %rs122, %f1660;}

	// end inline asm
	add.s64 	%rd209, %rd208, %rd88;
	st.global.u16 	[%rd209], %rs122;
	ld.shared.f32 	%f1661, [%r774+14976];
	// begin inline asm
	{  cvt.rn.f16.f32 %rs123, %f1661;}

	// end inline asm
	add.s64 	%rd210, %rd209, %rd88;
	st.global.u16 	[%rd210], %rs123;
	ld.shared.f32 	%f1662, [%r774+15040];
	// begin inline asm
	{  cvt.rn.f16.f32 %rs124, %f1662;}

	// end inline asm
	add.s64 	%rd211, %rd210, %rd88;
	st.global.u16 	[%rd211], %rs124;
	ld.shared.f32 	%f1663, [%r774+15104];
	// begin inline asm
	{  cvt.rn.f16.f32 %rs125, %f1663;}

	// end inline asm
	add.s64 	%rd212, %rd211, %rd88;
	st.global.u16 	[%rd212], %rs125;
	ld.shared.f32 	%f1664, [%r774+15168];
	// begin inline asm
	{  cvt.rn.f16.f32 %rs126, %f1664;}

	// end inline asm
	add.s64 	%rd213, %rd212, %rd88;
	st.global.u16 	[%rd213], %rs126;
	ld.shared.f32 	%f1665, [%r774+15232];
	// begin inline asm
	{  cvt.rn.f16.f32 %rs127, %f1665;}

	// end inline asm
	add.s64 	%rd214, %rd213, %rd88;
	st.global.u16 	[%rd214], %rs127;
	ld.shared.f32 	%f1666, [%r774+15296];
	// begin inline asm
	{  cvt.rn.f16.f32 %rs128, %f1666;}

	// end inline asm
	add.s64 	%rd215, %rd214, %rd88;
	st.global.u16 	[%rd215], %rs128;
	ret;

}


// ===== COMPILED SASS (sm_100) =====

	.target	sm_100

	.elftype	@"ET_EXEC"


//--------------------- .note.nv.tkinfo           --------------------------
	.section	.note.nv.tkinfo,"",@"SHT_NOTE"
	.sectionflags	@"SHF_NOTE_NV_TKINFO"
	.tkinfo
        /*0018*/ 	.word	0x00000002
        /*0030*/ 	.string	""
        /*0030*/ 	.string	"ptxas"
        /*0030*/ 	.string	"Cuda compilation tools, release 13.0, V13.0.88"
        /*0030*/ 	.string	"Build cuda_13.0.r13.0/compiler.36424714_0"
        /*0030*/ 	.string	"-arch sm_100 -m 64 "



//--------------------- .note.nv.cuinfo           --------------------------
	.section	.note.nv.cuinfo,"",@"SHT_NOTE"
	.sectionflags	@"SHF_NOTE_NV_CUINFO"
        /*0018*/ 	.short	0x0002
        /*001a*/ 	.short	0x0064
        /*001c*/ 	.short	0x0082
	.zero		2


//--------------------- .nv.info                  --------------------------
	.section	.nv.info,"",@"SHT_CUDA_INFO"
	.align	4


	//----- nvinfo : EIATTR_REGCOUNT
	.align		4
        /*0000*/ 	.byte	0x04, 0x2f
        /*0002*/ 	.short	(.L_1 - .L_0)
	.align		4
.L_0:
        /*0004*/ 	.word	index@(_Z6matmulILi128ELi128ELi32ELi64ELi64ELi16ELi16ELi16ELi16ELi2ELi2EEvP6__halfS1_S1_iiiff)
        /*0008*/ 	.word	0x000000f0


	//----- nvinfo : EIATTR_FRAME_SIZE
	.align		4
.L_1:
        /*000c*/ 	.byte	0x04, 0x11
        /*000e*/ 	.short	(.L_3 - .L_2)
	.align		4
.L_2:
        /*0010*/ 	.word	index@(_Z6matmulILi128ELi128ELi32ELi64ELi64ELi16ELi16ELi16ELi16ELi2ELi2EEvP6__halfS1_S1_iiiff)
        /*0014*/ 	.word	0x00000000


	//----- nvinfo : EIATTR_MIN_STACK_SIZE
	.align		4
.L_3:
        /*0018*/ 	.byte	0x04, 0x12
        /*001a*/ 	.short	(.L_5 - .L_4)
	.align		4
.L_4:
        /*001c*/ 	.word	index@(_Z6matmulILi128ELi128ELi32ELi64ELi64ELi16ELi16ELi16ELi16ELi2ELi2EEvP6__halfS1_S1_iiiff)
        /*0020*/ 	.word	0x00000000
.L_5:


//--------------------- .nv.compat                --------------------------
	.section	.nv.compat,"",@"SHT_CUDA_COMPAT_INFO"
	.align	4
        /*0000*/ 	.byte	0x02, 0x09, 0x00, 0x00, 0x02, 0x02, 0x01, 0x00, 0x02, 0x05, 0x05, 0x00, 0x03, 0x07, 0x01, 0x01
        /*0010*/ 	.byte	0x02, 0x03, 0x00, 0x00, 0x02, 0x06, 0x01, 0x00, 0x04, 0x0b, 0x08, 0x00, 0x09, 0x00, 0x00, 0x00
        /*0020*/ 	.byte	0x00, 0x00, 0x00, 0x00


//--------------------- .nv.info._Z6matmulILi128ELi128ELi32ELi64ELi64ELi16ELi16ELi16ELi16ELi2ELi2EEvP6__halfS1_S1_iiiff --------------------------
	.section	.nv.info._Z6matmulILi128ELi128ELi32ELi64ELi64ELi16ELi16ELi16ELi16ELi2ELi2EEvP6__halfS1_S1_iiiff,"",@"SHT_CUDA_INFO"
	.sectionflags	@""
	.align	4


	//----- nvinfo : EIATTR_CUDA_API_VERSION
	.align		4
        /*0000*/ 	.byte	0x04, 0x37
        /*0002*/ 	.short	(.L_7 - .L_6)
.L_6:
        /*0004*/ 	.word	0x00000082


	//----- nvinfo : EIATTR_KPARAM_INFO
	.align		4
.L_7:
        /*0008*/ 	.byte	0x04, 0x17
        /*000a*/ 	.short	(.L_9 - .L_8)
.L_8:
        /*000c*/ 	.word	0x00000000
        /*0010*/ 	.short	0x0007
        /*0012*/ 	.short	0x0028
        /*0014*/ 	.byte	0x00, 0xf0, 0x11, 0x00


	//----- nvinfo : EIATTR_KPARAM_INFO
	.align		4
.L_9:
        /*0018*/ 	.byte	0x04, 0x17
        /*001a*/ 	.short	(.L_11 - .L_10)
.L_10:
        /*001c*/ 	.word	0x00000000
        /*0020*/ 	.short	0x0006
        /*0022*/ 	.short	0x0024
        /*0024*/ 	.byte	0x00, 0xf0, 0x11, 0x00


	//----- nvinfo : EIATTR_KPARAM_INFO
	.align		4
.L_11:
        /*0028*/ 	.byte	0x04, 0x17
        /*002a*/ 	.short	(.L_13 - .L_12)
.L_12:
        /*002c*/ 	.word	0x00000000
        /*0030*/ 	.short	0x0005
        /*0032*/ 	.short	0x0020
        /*0034*/ 	.byte	0x00, 0xf0, 0x11, 0x00


	//----- nvinfo : EIATTR_KPARAM_INFO
	.align		4
.L_13:
        /*0038*/ 	.byte	0x04, 0x17
        /*003a*/ 	.short	(.L_15 - .L_14)
.L_14:
        /*003c*/ 	.word	0x00000000
        /*0040*/ 	.short	0x0004
        /*0042*/ 	.short	0x001c
        /*0044*/ 	.byte	0x00, 0xf0, 0x11, 0x00


	//----- nvinfo : EIATTR_KPARAM_INFO
	.align		4
.L_15:
        /*0048*/ 	.byte	0x04, 0x17
        /*004a*/ 	.short	(.L_17 - .L_16)
.L_16:
        /*004c*/ 	.word	0x00000000
        /*0050*/ 	.short	0x0003
        /*0052*/ 	.short	0x0018
        /*0054*/ 	.byte	0x00, 0xf0, 0x11, 0x00


	//----- nvinfo : EIATTR_KPARAM_INFO
	.align		4
.L_17:
        /*0058*/ 	.byte	0x04, 0x17
        /*005a*/ 	.short	(.L_19 - .L_18)
.L_18:
        /*005c*/ 	.word	0x00000000
        /*0060*/ 	.short	0x0002
        /*0062*/ 	.short	0x0010
        /*0064*/ 	.byte	0x00, 0xf5, 0x21, 0x00


	//----- nvinfo : EIATTR_KPARAM_INFO
	.align		4
.L_19:
        /*0068*/ 	.byte	0x04, 0x17
        /*006a*/ 	.short	(.L_21 - .L_20)
.L_20:
        /*006c*/ 	.word	0x00000000
        /*0070*/ 	.short	0x0001
        /*0072*/ 	.short	0x0008
        /*0074*/ 	.byte	0x00, 0xf5, 0x21, 0x00


	//----- nvinfo : EIATTR_KPARAM_INFO
	.align		4
.L_21:
        /*0078*/ 	.byte	0x04, 0x17
        /*007a*/ 	.short	(.L_23 - .L_22)
.L_22:
        /*007c*/ 	.word	0x00000000
        /*0080*/ 	.short	0x0000
        /*0082*/ 	.short	0x0000
        /*0084*/ 	.byte	0x00, 0xf5, 0x21, 0x00


	//----- nvinfo : EIATTR_SPARSE_MMA_MASK
	.align		4
.L_23:
        /*0088*/ 	.byte	0x03, 0x50
        /*008a*/ 	.short	0x0000


	//----- nvinfo : EIATTR_WMMA_USED
	.align		4
        /*008c*/ 	.byte	0x01, 0x2b
	.zero		2


	//----- nvinfo : EIATTR_MAXREG_COUNT
	.align		4
        /*0090*/ 	.byte	0x03, 0x1b
        /*0092*/ 	.short	0x00ff


	//----- nvinfo : EIATTR_NUM_BARRIERS
	.align		4
        /*0094*/ 	.byte	0x02, 0x4c
        /*0096*/ 	.byte	0x01
	.zero		1


	//----- nvinfo : EIATTR_MERCURY_ISA_VERSION
	.align		4
        /*0098*/ 	.byte	0x03, 0x5f
        /*009a*/ 	.short	0x0101


	//----- nvinfo : EIATTR_VRC_CTA_INIT_COUNT
	.align		4
        /*009c*/ 	.byte	0x02, 0x4a
	.zero		1
	.zero		1


	//----- nvinfo : EIATTR_EXIT_INSTR_OFFSETS
	.align		4
        /*00a0*/ 	.byte	0x04, 0x1c
        /*00a2*/ 	.short	(.L_25 - .L_24)


	//   ....[0]....
.L_24:
        /*00a4*/ 	.word	0x000062e0


	//----- nvinfo : EIATTR_CBANK_PARAM_SIZE
	.align		4
.L_25:
        /*00a8*/ 	.byte	0x03, 0x19
        /*00aa*/ 	.short	0x002c


	//----- nvinfo : EIATTR_PARAM_CBANK
	.align		4
        /*00ac*/ 	.byte	0x04, 0x0a
        /*00ae*/ 	.short	(.L_27 - .L_26)
	.align		4
.L_26:
        /*00b0*/ 	.word	index@(.nv.constant0._Z6matmulILi128ELi128ELi32ELi64ELi64ELi16ELi16ELi16ELi16ELi2ELi2EEvP6__halfS1_S1_iiiff)
        /*00b4*/ 	.short	0x0380
        /*00b6*/ 	.short	0x002c


	//----- nvinfo : EIATTR_SW_WAR
	.align		4
.L_27:
        /*00b8*/ 	.byte	0x04, 0x36
        /*00ba*/ 	.short	(.L_29 - .L_28)
.L_28:
        /*00bc*/ 	.word	0x00000008
.L_29:


//--------------------- .nv.callgraph             --------------------------
	.section	.nv.callgraph,"",@"SHT_CUDA_CALLGRAPH"
	.align	4
	.sectionentsize	8
	.align		4
        /*0000*/ 	.word	0x00000000
	.align		4
        /*0004*/ 	.word	0xffffffff
	.align		4
        /*0008*/ 	.word	0x00000000
	.align		4
        /*000c*/ 	.word	0xfffffffe
	.align		4
        /*0010*/ 	.word	0x00000000
	.align		4
        /*0014*/ 	.word	0xfffffffd
	.align		4
        /*0018*/ 	.word	0x00000000
	.align		4
        /*001c*/ 	.word	0xfffffffc


//--------------------- .text._Z6matmulILi128ELi128ELi32ELi64ELi64ELi16ELi16ELi16ELi16ELi2ELi2EEvP6__halfS1_S1_iiiff --------------------------
	.section	.text._Z6matmulILi128ELi128ELi32ELi64ELi64ELi16ELi16ELi16ELi16ELi2ELi2EEvP6__halfS1_S1_iiiff,"ax",@progbits
	.align	128
        .global         _Z6matmulILi128ELi128ELi32ELi64ELi64ELi16ELi16ELi16ELi16ELi2ELi2EEvP6__halfS1_S1_iiiff
        .type           _Z6matmulILi128ELi128ELi32ELi64ELi64ELi16ELi16ELi16ELi16ELi2ELi2EEvP6__halfS1_S1_iiiff,@function
        .size           _Z6matmulILi128ELi128ELi32ELi64ELi64ELi16ELi16ELi16ELi16ELi2ELi2EEvP6__halfS1_S1_iiiff,(.L_x_5 - _Z6matmulILi128ELi128ELi32ELi64ELi64ELi16ELi16ELi16ELi16ELi2ELi2EEvP6__halfS1_S1_iiiff)
        .other          _Z6matmulILi128ELi128ELi32ELi64ELi64ELi16ELi16ELi16ELi16ELi2ELi2EEvP6__halfS1_S1_iiiff,@"STO_CUDA_ENTRY STV_DEFAULT"
_Z6matmulILi128ELi128ELi32ELi64ELi64ELi16ELi16ELi16ELi16ELi2ELi2EEvP6__halfS1_S1_iiiff:
.text._Z6matmulILi128ELi128ELi32ELi64ELi64ELi16ELi16ELi16ELi16ELi2ELi2EEvP6__halfS1_S1_iiiff:
[----:B------:R-:W-:Y:S01]  /*0000*/  LDC R1, c[0x0][0x37c] ;  /* 0x0000df00ff017b82 */ /* 0x000fe20000000800 */
[----:B------:R-:W1:Y:S07]  /*0010*/  S2R R186, SR_TID.X ;  /* 0x0000000000ba7919 */ /* 0x000e6e0000002100 */
[----:B------:R-:W2:Y:S01]  /*0020*/  S2UR UR5, SR_CTAID.Y ;  /* 0x00000000000579c3 */ /* 0x000ea20000002600 */
[----:B------:R-:W-:Y:S01]  /*0030*/  MOV R189, 0x400 ;  /* 0x0000040000bd7802 */ /* 0x000fe20000000f00 */
[----:B------:R-:W3:Y:S01]  /*0040*/  LDCU UR9, c[0x0][0x3a0] ;  /* 0x00007400ff0977ac */ /* 0x000ee20008000800 */
[----:B------:R-:W4:Y:S01]  /*0050*/  S2R R185, SR_TID.Y ;  /* 0x0000000000b97919 */ /* 0x000f220000002200 */
[----:B------:R-:W-:-:S02]  /*0060*/  CS2R R62, SRZ ;  /* 0x00000000003e7805 */ /* 0x000fc4000001ff00 */
[----:B------:R-:W-:Y:S01]  /*0070*/  CS2R R60, SRZ ;  /* 0x00000000003c7805 */ /* 0x000fe2000001ff00 */
[----:B------:R-:W5:Y:S01]  /*0080*/  LDCU.64 UR10, c[0x0][0x358] ;  /* 0x00006b00ff0a77ac */ /* 0x000f620008000a00 */
[----:B------:R-:W5:Y:S01]  /*0090*/  S2R R184, SR_TID.Z ;  /* 0x0000000000b87919 */ /* 0x000f620000002300 */
[----:B------:R-:W5:Y:S01]  /*00a0*/  LDC.64 R222, c[0x0][0x380] ;  /* 0x0000e000ffde7b82 */ /* 0x000f620000000a00 */
[----:B------:R-:W-:Y:S02]  /*00b0*/  CS2R R58, SRZ ;  /* 0x00000000003a7805 */ /* 0x000fe4000001ff00 */
[----:B------:R-:W-:Y:S01]  /*00c0*/  CS2R R56, SRZ ;  /* 0x0000000000387805 */ /* 0x000fe2000001ff00 */
[----:B------:R-:W5:Y:S01]  /*00d0*/  S2R R6, SR_LANEID ;  /* 0x0000000000067919 */ /* 0x000f620000000000 */
[----:B------:R-:W-:Y:S02]  /*00e0*/  CS2R R54, SRZ ;  /* 0x0000000000367805 */ /* 0x000fe4000001ff00 */
[----:B------:R-:W-:-:S02]  /*00f0*/  CS2R R52, SRZ ;  /* 0x0000000000347805 */ /* 0x000fc4000001ff00 */
[----:B------:R-:W-:Y:S01]  /*0100*/  CS2R R50, SRZ ;  /* 0x0000000000327805 */ /* 0x000fe2000001ff00 */
[----:B------:R-:W5:Y:S01]  /*0110*/  S2R R8, SR_CgaCtaId ;  /* 0x0000000000087919 */ /* 0x000f620000008800 */
[----:B------:R-:W5:Y:S01]  /*0120*/  LDC.64 R220, c[0x0][0x388] ;  /* 0x0000e200ffdc7b82 */ /* 0x000f620000000a00 */
[----:B------:R-:W-:Y:S02]  /*0130*/  CS2R R48, SRZ ;  /* 0x0000000000307805 */ /* 0x000fe4000001ff00 */
[----:B------:R-:W-:Y:S01]  /*0140*/  CS2R R46, SRZ ;  /* 0x00000000002e7805 */ /* 0x000fe2000001ff00 */
[----:B------:R-:W5:Y:S01]  /*0150*/  S2R R14, SR_SWINHI ;  /* 0x00000000000e7919 */ /* 0x000f620000002f00 */
[----:B---3--:R-:W-:Y:S01]  /*0160*/  UISETP.GE.AND UP0, UPT, UR9, 0x60, UPT ;  /* 0x000000600900788c */ /* 0x008fe2000bf06270 */
[----:B------:R-:W-:Y:S01]  /*0170*/  CS2R R44, SRZ ;  /* 0x00000000002c7805 */ /* 0x000fe2000001ff00 */
[----:B------:R-:W-:Y:S01]  /*0180*/  USHF.R.S32.HI UR6, URZ, 0x1f, UR9 ;  /* 0x0000001fff067899 */ /* 0x000fe20008011409 */
[----:B------:R-:W-:Y:S01]  /*0190*/  CS2R R42, SRZ ;  /* 0x00000000002a7805 */ /* 0x000fe2000001ff00 */
[----:B--2---:R-:W-:Y:S01]  /*01a0*/  USHF.L.U32 UR5, UR5, 0x7, URZ ;  /* 0x0000000705057899 */ /* 0x004fe200080006ff */
[----:B------:R-:W-:Y:S01]  /*01b0*/  CS2R R40, SRZ ;  /* 0x0000000000287805 */ /* 0x000fe2000001ff00 */
[----:B------:R-:W-:Y:S01]  /*01c0*/  ULEA.HI UR4, UR6, UR9, URZ, 0x5 ;  /* 0x0000000906047291 */ /* 0x000fe2000f8f28ff */
[----:B------:R-:W-:-:S02]  /*01d0*/  CS2R R38, SRZ ;  /* 0x0000000000267805 */ /* 0x000fc4000001ff00 */
[----:B------:R-:W-:Y:S02]  /*01e0*/  CS2R R36, SRZ ;  /* 0x0000000000247805 */ /* 0x000fe4000001ff00 */
[----:B------:R-:W-:Y:S02]  /*01f0*/  CS2R R66, SRZ ;  /* 0x0000000000427805 */ /* 0x000fe4000001ff00 */
[----:B------:R-:W-:Y:S01]  /*0200*/  CS2R R64, SRZ ;  /* 0x0000000000407805 */ /* 0x000fe2000001ff00 */
[C---:B-1----:R-:W-:Y:S01]  /*0210*/  IMAD.SHL.U32 R0, R186.reuse, 0x2, RZ ;  /* 0x00000002ba007824 */ /* 0x042fe200078e00ff */
[----:B------:R-:W-:Y:S01]  /*0220*/  CS2R R70, SRZ ;  /* 0x0000000000467805 */ /* 0x000fe2000001ff00 */
[----:B------:R-:W-:Y:S01]  /*0230*/  IMAD.SHL.U32 R5, R186, 0x20, RZ ;  /* 0x00000020ba057824 */ /* 0x000fe200078e00ff */
[----:B------:R-:W-:Y:S01]  /*0240*/  CS2R R68, SRZ ;  /* 0x0000000000447805 */ /* 0x000fe2000001ff00 */
[----:B----4-:R-:W-:Y:S01]  /*0250*/  IMAD R3, R185, 0x20, R186 ;  /* 0x00000020b9037824 */ /* 0x010fe200078e02ba */
[----:B------:R-:W-:-:S02]  /*0260*/  LOP3.LUT R2, R0, 0x8, RZ, 0xc0, !PT ;  /* 0x0000000800027812 */ /* 0x000fc400078ec0ff */
[----:B------:R-:W-:Y:S02]  /*0270*/  CS2R R74, SRZ ;  /* 0x00000000004a7805 */ /* 0x000fe4000001ff00 */
[----:B------:R-:W-:Y:S01]  /*0280*/  LOP3.LUT R0, R0, 0x7f8, RZ, 0xc0, !PT ;  /* 0x000007f800007812 */ /* 0x000fe200078ec0ff */
[----:B-----5:R-:W-:Y:S01]  /*0290*/  IMAD R3, R184, 0x40, R3 ;  /* 0x00000040b8037824 */ /* 0x020fe200078e0203 */
[----:B------:R-:W-:Y:S01]  /*02a0*/  LOP3.LUT R5, R2, 0x7f00, R5, 0xf8, !PT ;  /* 0x00007f0002057812 */ /* 0x000fe200078ef805 */
[----:B------:R-:W-:Y:S01]  /*02b0*/  IMAD R198, R184, 0x2, R185 ;  /* 0x00000002b8c67824 */ /* 0x000fe200078e02b9 */
[----:B------:R-:W-:Y:S01]  /*02c0*/  CS2R R72, SRZ ;  /* 0x0000000000487805 */ /* 0x000fe2000001ff00 */
[C---:B------:R-:W-:Y:S01]  /*02d0*/  IMAD.SHL.U32 R2, R3.reuse, 0x8, RZ ;  /* 0x0000000803027824 */ /* 0x040fe200078e00ff */
[C---:B------:R-:W-:Y:S01]  /*02e0*/  LEA.HI R7, R3.reuse, 0x10, RZ, 0x1e ;  /* 0x0000001003077811 */ /* 0x040fe200078ff0ff */
[----:B------:R-:W-:Y:S01]  /*02f0*/  IMAD.SHL.U32 R4, R3, 0x4, RZ ;  /* 0x0000000403047824 */ /* 0x000fe200078e00ff */
[----:B------:R-:W-:Y:S01]  /*0300*/  SHF.R.U32.HI R187, RZ, 0x2, R6 ;  /* 0x00000002ffbb7819 */ /* 0x000fe20000011606 */
[----:B------:R-:W-:Y:S01]  /*0310*/  IMAD.SHL.U32 R198, R198, 0x400, RZ ;  /* 0x00000400c6c67824 */ /* 0x000fe200078e00ff */
[----:B------:R-:W-:-:S02]  /*0320*/  LOP3.LUT R2, R2, 0xffe00, RZ, 0xc0, !PT ;  /* 0x000ffe0002027812 */ /* 0x000fc400078ec0ff */
[----:B------:R-:W-:Y:S02]  /*0330*/  CS2R R78, SRZ ;  /* 0x00000000004e7805 */ /* 0x000fe4000001ff00 */
[----:B------:R-:W-:Y:S02]  /*0340*/  LOP3.LUT R4, R4, 0xf0, RZ, 0xc0, !PT ;  /* 0x000000f004047812 */ /* 0x000fe400078ec0ff */
[----:B------:R-:W-:Y:S02]  /*0350*/  CS2R R76, SRZ ;  /* 0x00000000004c7805 */ /* 0x000fe4000001ff00 */
[----:B------:R-:W-:Y:S02]  /*0360*/  LOP3.LUT R6, R6, 0x3, RZ, 0xc0, !PT ;  /* 0x0000000306067812 */ /* 0x000fe400078ec0ff */
[----:B------:R-:W-:Y:S02]  /*0370*/  CS2R R82, SRZ ;  /* 0x0000000000527805 */ /* 0x000fe4000001ff00 */
[----:B------:R-:W-:-:S02]  /*0380*/  IADD3 R9, PT, PT, R4, R5, R2 ;  /* 0x0000000504097210 */ /* 0x000fc40007ffe002 */
[----:B------:R-:W-:Y:S01]  /*0390*/  CS2R R80, SRZ ;  /* 0x0000000000507805 */ /* 0x000fe2000001ff00 */
[----:B------:R-:W1:Y:S01]  /*03a0*/  S2R R2, SR_CTAID.X ;  /* 0x0000000000027919 */ /* 0x000e620000002500 */
[----:B------:R-:W-:Y:S01]  /*03b0*/  LEA R189, R8, R189, 0x18 ;  /* 0x000000bd08bd7211 */ /* 0x000fe200078ec0ff */
[----:B------:R-:W-:Y:S01]  /*03c0*/  IMAD.SHL.U32 R8, R7, 0x20, RZ ;  /* 0x0000002007087824 */ /* 0x000fe200078e00ff */
[----:B------:R-:W-:Y:S01]  /*03d0*/  LEA.HI R4, R3, 0x8, RZ, 0x1e ;  /* 0x0000000803047811 */ /* 0x000fe200078ff0ff */
[----:B------:R-:W-:Y:S01]  /*03e0*/  IMAD.SHL.U32 R7, R7, 0x10, RZ ;  /* 0x0000001007077824 */ /* 0x000fe200078e00ff */
[----:B------:R-:W-:Y:S01]  /*03f0*/  LEA.HI R10, R3, 0x18, RZ, 0x1e ;  /* 0x00000018030a7811 */ /* 0x000fe200078ff0ff */
[----:B------:R-:W-:Y:S01]  /*0400*/  IMAD R187, R187, 0x8, R6 ;  /* 0x00000008bbbb7824 */ /* 0x000fe200078e0206 */
[----:B------:R-:W-:Y:S01]  /*0410*/  SHF.L.U32 R13, R3, 0x4, RZ ;  /* 0x00000004030d7819 */ /* 0x000fe200000006ff */
[----:B------:R-:W-:Y:S01]  /*0420*/  IMAD.SHL.U32 R6, R4, 0x20, RZ ;  /* 0x0000002004067824 */ /* 0x000fe200078e00ff */
[----:B------:R-:W-:Y:S01]  /*0430*/  LOP3.LUT R8, R8, 0x7ffffe00, RZ, 0xc0, !PT ;  /* 0x7ffffe0008087812 */ /* 0x000fe200078ec0ff */
[----:B------:R-:W-:Y:S01]  /*0440*/  IMAD.SHL.U32 R4, R4, 0x10, RZ ;  /* 0x0000001004047824 */ /* 0x000fe200078e00ff */
[----:B------:R-:W-:Y:S01]  /*0450*/  LOP3.LUT R7, R7, 0xf0, RZ, 0xc0, !PT ;  /* 0x000000f007077812 */ /* 0x000fe200078ec0ff */
[C---:B------:R-:W-:Y:S01]  /*0460*/  IMAD.SHL.U32 R11, R10.reuse, 0x20, RZ ;  /* 0x000000200a0b7824 */ /* 0x040fe200078e00ff */
[----:B------:R-:W-:Y:S01]  /*0470*/  LOP3.LUT R13, R13, 0x1fff00, RZ, 0xc0, !PT ;  /* 0x001fff000d0d7812 */ /* 0x000fe200078ec0ff */
[----:B------:R-:W-:Y:S01]  /*0480*/  IMAD.SHL.U32 R12, R10, 0x10, RZ ;  /* 0x000000100a0c7824 */ /* 0x000fe200078e00ff */
[----:B------:R-:W-:Y:S01]  /*0490*/  LOP3.LUT R6, R6, 0x7ffffe00, RZ, 0xc0, !PT ;  /* 0x7ffffe0006067812 */ /* 0x000fe200078ec0ff */
[----:B------:R-:W-:Y:S01]  /*04a0*/  IMAD R198, R198, 0x4, R189 ;  /* 0x00000004c6c67824 */ /* 0x000fe200078e02bd */
[----:B------:R-:W-:-:S02]  /*04b0*/  LOP3.LUT R4, R4, 0xf0, RZ, 0xc0, !PT ;  /* 0x000000f004047812 */ /* 0x000fc400078ec0ff */
[----:B------:R-:W-:Y:S02]  /*04c0*/  CS2R R86, SRZ ;  /* 0x0000000000567805 */ /* 0x000fe4000001ff00 */
[----:B------:R-:W-:Y:S02]  /*04d0*/  LOP3.LUT R10, R11, 0x7ffffe00, RZ, 0xc0, !PT ;  /* 0x7ffffe000b0a7812 */ /* 0x000fe400078ec0ff */
[----:B------:R-:W-:Y:S02]  /*04e0*/  CS2R R84, SRZ ;  /* 0x0000000000547805 */ /* 0x000fe4000001ff00 */
[----:B------:R-:W-:Y:S02]  /*04f0*/  LOP3.LUT R12, R12, 0xf0, RZ, 0xc0, !PT ;  /* 0x000000f00c0c7812 */ /* 0x000fe400078ec0ff */
[----:B------:R-:W-:Y:S02]  /*0500*/  CS2R R90, SRZ ;  /* 0x00000000005a7805 */ /* 0x000fe4000001ff00 */
[----:B------:R-:W-:-:S02]  /*0510*/  IADD3 R17, PT, PT, R7, R5, R8 ;  /* 0x0000000507117210 */ /* 0x000fc40007ffe008 */
[----:B------:R-:W-:Y:S02]  /*0520*/  CS2R R88, SRZ ;  /* 0x0000000000587805 */ /* 0x000fe4000001ff00 */
[----:B------:R-:W-:Y:S02]  /*0530*/  SHF.R.U32.HI R7, RZ, 0x2, R3 ;  /* 0x00000002ff077819 */ /* 0x000fe40000011603 */
[----:B------:R-:W-:Y:S02]  /*0540*/  CS2R R94, SRZ ;  /* 0x00000000005e7805 */ /* 0x000fe4000001ff00 */
[----:B------:R-:W-:Y:S02]  /*0550*/  LOP3.LUT R186, R13, 0xf, R186, 0xf8, !PT ;  /* 0x0000000f0dba7812 */ /* 0x000fe400078ef8ba */
[----:B------:R-:W-:Y:S02]  /*0560*/  CS2R R92, SRZ ;  /* 0x00000000005c7805 */ /* 0x000fe4000001ff00 */
[----:B------:R-:W-:-:S02]  /*0570*/  IADD3 R13, PT, PT, R4, R5, R6 ;  /* 0x00000005040d7210 */ /* 0x000fc40007ffe006 */
[----:B------:R-:W-:Y:S02]  /*0580*/  CS2R R98, SRZ ;  /* 0x0000000000627805 */ /* 0x000fe4000001ff00 */
[----:B------:R-:W-:Y:S01]  /*0590*/  IADD3 R21, PT, PT, R12, R5, R10 ;  /* 0x000000050c157210 */ /* 0x000fe20007ffe00a */
[----:B-1----:R-:W-:Y:S01]  /*05a0*/  IMAD R7, R2, 0x80, R7 ;  /* 0x0000008002077824 */ /* 0x002fe200078e0207 */
[----:B------:R-:W-:Y:S02]  /*05b0*/  LEA.HI R11, R3, UR5, RZ, 0x1e ;  /* 0x00000005030b7c11 */ /* 0x000fe4000f8ff0ff */
[----:B------:R-:W-:Y:S02]  /*05c0*/  CS2R R96, SRZ ;  /* 0x0000000000607805 */ /* 0x000fe4000001ff00 */
[----:B------:R-:W-:Y:S02]  /*05d0*/  MOV R4, R189 ;  /* 0x000000bd00047202 */ /* 0x000fe40000000f00 */
[----:B------:R-:W-:Y:S01]  /*05e0*/  MOV R5, R14 ;  /* 0x0000000e00057202 */ /* 0x000fe20000000f00 */
[--C-:B------:R-:W-:Y:S01]  /*05f0*/  IMAD R33, R7, UR9, R0.reuse ;  /* 0x0000000907217c24 */ /* 0x100fe2000f8e0200 */
[C---:B------:R-:W-:Y:S01]  /*0600*/  IADD3 R19, PT, PT, R11.reuse, 0x10, RZ ;  /* 0x000000100b137810 */ /* 0x040fe20007ffe0ff */
[C---:B------:R-:W-:Y:S01]  /*0610*/  VIADD R15, R11.reuse, 0x8 ;  /* 0x000000080b0f7836 */ /* 0x040fe20000000000 */
[----:B------:R-:W-:Y:S01]  /*0620*/  CS2R R102, SRZ ;  /* 0x0000000000667805 */ /* 0x000fe2000001ff00 */
[C---:B------:R-:W-:Y:S01]  /*0630*/  VIADD R23, R11.reuse, 0x18 ;  /* 0x000000180b177836 */ /* 0x040fe20000000000 */
[----:B------:R-:W-:Y:S01]  /*0640*/  CS2R R100, SRZ ;  /* 0x0000000000647805 */ /* 0x000fe2000001ff00 */
[----:B------:R-:W-:Y:S01]  /*0650*/  IMAD R199, R11, UR9, R0 ;  /* 0x000000090bc77c24 */ /* 0x000fe2000f8e0200 */
[----:B------:R-:W-:Y:S01]  /*0660*/  CS2R R106, SRZ ;  /* 0x00000000006a7805 */ /* 0x000fe2000001ff00 */
[----:B------:R-:W-:Y:S01]  /*0670*/  VIADD R11, R7, 0x8 ;  /* 0x00000008070b7836 */ /* 0x000fe20000000000 */
[----:B------:R-:W-:Y:S01]  /*0680*/  CS2R R104, SRZ ;  /* 0x0000000000687805 */ /* 0x000fe2000001ff00 */
[----:B------:R-:W-:Y:S01]  /*0690*/  IMAD.WIDE.U32 R8, R9, 0x2, R4 ;  /* 0x0000000209087825 */ /* 0x000fe200078e0004 */
[----:B------:R-:W-:-:S02]  /*06a0*/  CS2R R110, SRZ ;  /* 0x00000000006e7805 */ /* 0x000fc4000001ff00 */
[----:B------:R-:W-:Y:S02]  /*06b0*/  CS2R R108, SRZ ;  /* 0x00000000006c7805 */ /* 0x000fe4000001ff00 */
[----:B------:R-:W-:Y:S01]  /*06c0*/  CS2R R114, SRZ ;  /* 0x0000000000727805 */ /* 0x000fe2000001ff00 */
[--C-:B------:R-:W-:Y:S01]  /*06d0*/  IMAD R29, R15, UR9, R0.reuse ;  /* 0x000000090f1d7c24 */ /* 0x100fe2000f8e0200 */
[----:B------:R-:W-:Y:S01]  /*06e0*/  IADD3 R6, P0, PT, R8, 0x4000, RZ ;  /* 0x0000400008067810 */ /* 0x000fe20007f1e0ff */
[----:B------:R-:W-:Y:S01]  /*06f0*/  VIADD R15, R7, 0x10 ;  /* 0x00000010070f7836 */ /* 0x000fe20000000000 */
[----:B------:R-:W-:Y:S01]  /*0700*/  MOV R197, R8 ;  /* 0x0000000800c57202 */ /* 0x000fe20000000f00 */
        /* <DEDUP_REMOVED lines=8> */
[----:B------:R-:W-:Y:S01]  /*0790*/  IMAD.WIDE.U32 R12, R17, 0x2, R4 ;  /* 0x00000002110c7825 */ /* 0x000fe200078e0004 */
[----:B------:R-:W-:Y:S02]  /*07a0*/  MOV R196, R10 ;  /* 0x0000000a00c47202 */ /* 0x000fe40000000f00 */
[----:B------:R-:W-:Y:S02]  /*07b0*/  CS2R R126, SRZ ;  /* 0x00000000007e7805 */ /* 0x000fe4000001ff00 */
[----:B------:R-:W-:Y:S01]  /*07c0*/  CS2R R124, SRZ ;  /* 0x00000000007c7805 */ /* 0x000fe2000001ff00 */
[----:B------:R-:W-:Y:S01]  /*07d0*/  IMAD R203, R7, UR9, R0 ;  /* 0x0000000907cb7c24 */ /* 0x000fe2000f8e0200 */
[----:B------:R-:W-:Y:S01]  /*07e0*/  MOV R195, R12 ;  /* 0x0000000c00c37202 */ /* 0x000fe20000000f00 */
[----:B------:R-:W-:Y:S01]  /*07f0*/  IMAD.X R7, RZ, RZ, R9, P0 ;  /* 0x000000ffff077224 */ /* 0x000fe200000e0609 */
[----:B------:R-:W-:Y:S01]  /*0800*/  IADD3 R14, P0, PT, R12, 0x4000, RZ ;  /* 0x000040000c0e7810 */ /* 0x000fe20007f1e0ff */
[----:B------:R-:W-:Y:S01]  /*0810*/  IMAD.WIDE.U32 R16, R21, 0x2, R4 ;  /* 0x0000000215107825 */ /* 0x000fe200078e0004 */
[----:B------:R-:W-:-:S02]  /*0820*/  IADD3 R4, P1, PT, R10, 0x4000, RZ ;  /* 0x000040000a047810 */ /* 0x000fc40007f3e0ff */
[----:B------:R-:W-:Y:S02]  /*0830*/  CS2R R130, SRZ ;  /* 0x0000000000827805 */ /* 0x000fe4000001ff00 */
[----:B------:R-:W-:Y:S01]  /*0840*/  MOV R193, R6 ;  /* 0x0000000600c17202 */ /* 0x000fe20000000f00 */
[--C-:B------:R-:W-:Y:S01]  /*0850*/  IMAD R35, R15, UR9, R0.reuse ;  /* 0x000000090f237c24 */ /* 0x100fe2000f8e0200 */
[----:B------:R-:W-:Y:S01]  /*0860*/  IADD3.X R15, PT, PT, RZ, R13, RZ, P0, !PT ;  /* 0x0000000dff0f7210 */ /* 0x000fe200007fe4ff */
[----:B------:R-:W-:Y:S01]  /*0870*/  IMAD.X R5, RZ, RZ, R11, P1 ;  /* 0x000000ffff057224 */ /* 0x000fe200008e060b */
[----:B------:R-:W-:Y:S01]  /*0880*/  IADD3 R18, P0, PT, R16, 0x4000, RZ ;  /* 0x0000400010127810 */ /* 0x000fe20007f1e0ff */
[--C-:B------:R-:W-:Y:S01]  /*0890*/  IMAD R201, R19, UR9, R0.reuse ;  /* 0x0000000913c97c24 */ /* 0x100fe2000f8e0200 */
[----:B------:R-:W-:Y:S01]  /*08a0*/  MOV R191, R14 ;  /* 0x0000000e00bf7202 */ /* 0x000fe20000000f00 */
[----:B------:R-:W-:Y:S01]  /*08b0*/  IMAD R31, R23, UR9, R0 ;  /* 0x00000009171f7c24 */ /* 0x000fe2000f8e0200 */
[----:B------:R-:W-:Y:S01]  /*08c0*/  MOV R192, R4 ;  /* 0x0000000400c07202 */ /* 0x000fe20000000f00 */
[----:B------:R-:W-:Y:S01]  /*08d0*/  IMAD.X R19, RZ, RZ, R17, P0 ;  /* 0x000000ffff137224 */ /* 0x000fe200000e0611 */
[----:B------:R-:W-:Y:S01]  /*08e0*/  MOV R194, R16 ;  /* 0x0000001000c27202 */ /* 0x000fe20000000f00 */
[----:B------:R-:W-:Y:S01]  /*08f0*/  IMAD.WIDE R4, R199, 0x2, R222 ;  /* 0x00000002c7047825 */ /* 0x000fe200078e02de */
[----:B------:R-:W-:-:S02]  /*0900*/  CS2R R128, SRZ ;  /* 0x0000000000807805 */ /* 0x000fc4000001ff00 */
[----:B------:R-:W-:Y:S02]  /*0910*/  CS2R R134, SRZ ;  /* 0x0000000000867805 */ /* 0x000fe4000001ff00 */
[----:B------:R-:W-:Y:S01]  /*0920*/  MOV R190, R18 ;  /* 0x0000001200be7202 */ /* 0x000fe20000000f00 */
[--C-:B------:R-:W-:Y:S01]  /*0930*/  IMAD.WIDE R6, R29, 0x2, R222.reuse ;  /* 0x000000021d067825 */ /* 0x100fe200078e02de */
[----:B------:R-:W-:Y:S01]  /*0940*/  @!PT LDS RZ, [RZ] ;  /* 0x00000000fffff984 */ /* 0x000fe20000000800 */
[----:B------:R-:W-:Y:S01]  /*0950*/  @!PT LDS RZ, [RZ] ;  /* 0x00000000fffff984 */ /* 0x000fe20000000800 */
[----:B------:R-:W-:Y:S01]  /*0960*/  @!PT LDS RZ, [RZ] ;  /* 0x00000000fffff984 */ /* 0x000fe20000000800 */
[----:B------:R1:W-:Y:S01]  /*0970*/  LDGSTS.E.BYPASS.128 [R197], desc[UR10][R4.64] ;  /* 0x0000000004c57fae */ /* 0x0003e2000b98180a */
[----:B------:R-:W-:Y:S02]  /*0980*/  CS2R R132, SRZ ;  /* 0x0000000000847805 */ /* 0x000fe4000001ff00 */
[----:B------:R-:W-:Y:S01]  /*0990*/  CS2R R138, SRZ ;  /* 0x00000000008a7805 */ /* 0x000fe2000001ff00 */
[----:B------:R-:W-:Y:S01]  /*09a0*/  IMAD.WIDE R14, R201, 0x2, R222 ;  /* 0x00000002c90e7825 */ /* 0x000fe200078e02de */
[----:B------:R2:W-:Y:S01]  /*09b0*/  LDGSTS.E.BYPASS.128 [R196], desc[UR10][R6.64] ;  /* 0x0000000006c47fae */ /* 0x0005e2000b98180a */
[----:B------:R-:W-:-:S02]  /*09c0*/  CS2R R136, SRZ ;  /* 0x0000000000887805 */ /* 0x000fc4000001ff00 */
[----:B------:R-:W-:Y:S01]  /*09d0*/  CS2R R142, SRZ ;  /* 0x00000000008e7805 */ /* 0x000fe2000001ff00 */
[----:B------:R-:W-:Y:S01]  /*09e0*/  IMAD.WIDE R18, R31, 0x2, R222 ;  /* 0x000000021f127825 */ /* 0x000fe200078e02de */
[----:B------:R3:W-:Y:S01]  /*09f0*/  LDGSTS.E.BYPASS.128 [R195], desc[UR10][R14.64] ;  /* 0x000000000ec37fae */ /* 0x0007e2000b98180a */
[----:B------:R-:W-:Y:S02]  /*0a00*/  CS2R R140, SRZ ;  /* 0x00000000008c7805 */ /* 0x000fe4000001ff00 */
[----:B------:R-:W-:Y:S01]  /*0a10*/  CS2R R146, SRZ ;  /* 0x0000000000927805 */ /* 0x000fe2000001ff00 */
[--C-:B------:R-:W-:Y:S01]  /*0a20*/  IMAD.WIDE R20, R33, 0x2, R220.reuse ;  /* 0x0000000221147825 */ /* 0x100fe200078e02dc */
[----:B------:R3:W-:Y:S01]  /*0a30*/  LDGSTS.E.BYPASS.128 [R194], desc[UR10][R18.64] ;  /* 0x0000000012c27fae */ /* 0x0007e2000b98180a */
[----:B-1----:R-:W-:Y:S02]  /*0a40*/  CS2R R4, SRZ ;  /* 0x0000000000047805 */ /* 0x002fe4000001ff00 */
[----:B------:R-:W-:Y:S01]  /*0a50*/  CS2R R144, SRZ ;  /* 0x0000000000907805 */ /* 0x000fe2000001ff00 */
[----:B------:R-:W-:Y:S01]  /*0a60*/  IMAD.WIDE R22, R205, 0x2, R220 ;  /* 0x00000002cd167825 */ /* 0x000fe200078e02dc */
[----:B------:R3:W-:Y:S01]  /*0a70*/  LDGSTS.E.BYPASS.128 [R193], desc[UR10][R20.64] ;  /* 0x0000000014c17fae */ /* 0x0007e2000b98180a */
[----:B--2---:R-:W-:-:S02]  /*0a80*/  CS2R R6, SRZ ;  /* 0x0000000000067805 */ /* 0x004fc4000001ff00 */
[----:B------:R-:W-:Y:S01]  /*0a90*/  CS2R R150, SRZ ;  /* 0x0000000000967805 */ /* 0x000fe2000001ff00 */
[--C-:B------:R-:W-:Y:S01]  /*0aa0*/  IMAD.WIDE R24, R35, 0x2, R220.reuse ;  /* 0x0000000223187825 */ /* 0x100fe200078e02dc */
[----:B------:R3:W-:Y:S01]  /*0ab0*/  LDGSTS.E.BYPASS.128 [R192], desc[UR10][R22.64] ;  /* 0x0000000016c07fae */ /* 0x0007e2000b98180a */
[----:B------:R-:W-:Y:S02]  /*0ac0*/  CS2R R148, SRZ ;  /* 0x0000000000947805 */ /* 0x000fe4000001ff00 */
[----:B------:R-:W-:Y:S01]  /*0ad0*/  CS2R R154, SRZ ;  /* 0x00000000009a7805 */ /* 0x000fe2000001ff00 */
[----:B------:R-:W-:Y:S01]  /*0ae0*/  IMAD.WIDE R26, R203, 0x2, R220 ;  /* 0x00000002cb1a7825 */ /* 0x000fe200078e02dc */
[----:B------:R3:W-:Y:S01]  /*0af0*/  LDGSTS.E.BYPASS.128 [R191], desc[UR10][R24.64] ;  /* 0x0000000018bf7fae */ /* 0x0007e2000b98180a */
[----:B------:R-:W-:Y:S02]  /*0b00*/  CS2R R152, SRZ ;  /* 0x0000000000987805 */ /* 0x000fe4000001ff00 */
[----:B------:R-:W-:-:S02]  /*0b10*/  CS2R R158, SRZ ;  /* 0x00000000009e7805 */ /* 0x000fc4000001ff00 */
[----:B------:R-:W-:Y:S01]  /*0b20*/  CS2R R156, SRZ ;  /* 0x00000000009c7805 */ /* 0x000fe2000001ff00 */
[----:B------:R3:W-:Y:S01]  /*0b30*/  LDGSTS.E.BYPASS.128 [R190], desc[UR10][R26.64] ;  /* 0x000000001abe7fae */ /* 0x0007e2000b98180a */
[----:B------:R-:W-:Y:S01]  /*0b40*/  IMAD.U32 R0, R187, 0x8, R198 ;  /* 0x00000008bb007824 */ /* 0x000fe200078e00c6 */
[----:B------:R-:W-:Y:S02]  /*0b50*/  USHF.R.S32.HI UR7, URZ, 0x5, UR4 ;  /* 0x00000005ff077899 */ /* 0x000fe40008011404 */
[----:B------:R-:W0:Y:S01]  /*0b60*/  LDGDEPBAR ;  /* 0x00000000000079af */ /* 0x000e220000000000 */
[----:B------:R-:W-:Y:S09]  /*0b70*/  BRA.U !UP0, `(.L_x_0) ;  /* 0x0000001508447547 */ /* 0x000ff2000b800000 */
[----:B---3--:R-:W-:Y:S01]  /*0b80*/  IADD3 R14, P0, PT, R8, 0x2000, RZ ;  /* 0x00002000080e7810 */ /* 0x008fe20007f1e0ff */
[----:B------:R-:W-:Y:S01]  /*0b90*/  IMAD R214, R185, 0x1000, R189 ;  /* 0x00001000b9d67824 */ /* 0x000fe200078e02bd */
[C---:B------:R-:W-:Y:S01]  /*0ba0*/  IADD3 R236, P1, PT, R10.reuse, 0x2000, RZ ;  /* 0x000020000aec7810 */ /* 0x040fe20007f3e0ff */
[----:B------:R-:W-:Y:S01]  /*0bb0*/  VIADD R205, R205, 0x20 ;  /* 0x00000020cdcd7836 */ /* 0x000fe20000000000 */
[----:B------:R-:W-:Y:S01]  /*0bc0*/  IADD3 R228, P3, PT, R10, 0x6000, RZ ;  /* 0x000060000ae47810 */ /* 0x000fe20007f7e0ff */
[----:B------:R-:W-:Y:S01]  /*0bd0*/  IMAD.X R15, RZ, RZ, R9, P0 ;  /* 0x000000ffff0f7224 */ /* 0x000fe200000e0609 */
[----:B------:R-:W-:Y:S01]  /*0be0*/  IADD3 R230, P2, PT, R8, 0x6000, RZ ;  /* 0x0000600008e67810 */ /* 0x000fe20007f5e0ff */
[--C-:B------:R-:W-:Y:S01]  /*0bf0*/  IMAD.X R237, RZ, RZ, R11.reuse, P1 ;  /* 0x000000ffffed7224 */ /* 0x100fe200008e060b */
[C---:B------:R-:W-:Y:S01]  /*0c00*/  IADD3 R234, P0, PT, R12.reuse, 0x2000, RZ ;  /* 0x000020000cea7810 */ /* 0x040fe20007f1e0ff */
[----:B------:R-:W-:Y:S01]  /*0c10*/  IMAD.X R229, RZ, RZ, R11, P3 ;  /* 0x000000ffffe57224 */ /* 0x000fe200018e060b */
[----:B------:R-:W-:Y:S01]  /*0c20*/  IADD3.X R231, PT, PT, RZ, R9, RZ, P2, !PT ;  /* 0x00000009ffe77210 */ /* 0x000fe200017fe4ff */
[----:B------:R-:W-:Y:S01]  /*0c30*/  VIADD R204, R35, 0x20 ;  /* 0x0000002023cc7836 */ /* 0x000fe20000000000 */
[----:B------:R-:W-:Y:S01]  /*0c40*/  IADD3 R226, P2, PT, R12, 0x6000, RZ ;  /* 0x000060000ce27810 */ /* 0x000fe20007f5e0ff */
[--C-:B------:R-:W-:Y:S01]  /*0c50*/  IMAD.X R235, RZ, RZ, R13.reuse, P0 ;  /* 0x000000ffffeb7224 */ /* 0x100fe200000e060d */
[C---:B------:R-:W-:Y:S01]  /*0c60*/  IADD3 R232, P1, PT, R16.reuse, 0x2000, RZ ;  /* 0x0000200010e87810 */ /* 0x040fe20007f3e0ff */
[----:B------:R-:W-:Y:S01]  /*0c70*/  VIADD R203, R203, 0x20 ;  /* 0x00000020cbcb7836 */ /* 0x000fe20000000000 */
[----:B------:R-:W-:Y:S01]  /*0c80*/  IADD3 R224, P3, PT, R16, 0x6000, RZ ;  /* 0x0000600010e07810 */ /* 0x000fe20007f7e0ff */
[----:B------:R-:W-:Y:S01]  /*0c90*/  IMAD.X R227, RZ, RZ, R13, P2 ;  /* 0x000000ffffe37224 */ /* 0x000fe200010e060d */
[----:B------:R-:W-:Y:S01]  /*0ca0*/  LEA R216, R184, R189, 0xc ;  /* 0x000000bdb8d87211 */ /* 0x000fe200078e60ff */
[--C-:B------:R-:W-:Y:S01]  /*0cb0*/  IMAD.X R233, RZ, RZ, R17.reuse, P1 ;  /* 0x000000ffffe97224 */ /* 0x100fe200008e0611 */
[----:B------:R-:W-:Y:S01]  /*0cc0*/  MOV R188, R14 ;  /* 0x0000000e00bc7202 */ /* 0x000fe20000000f00 */
[----:B------:R-:W-:Y:S01]  /*0cd0*/  IMAD.X R225, RZ, RZ, R17, P3 ;  /* 0x000000ffffe17224 */ /* 0x000fe200018e0611 */
[----:B------:R-:W-:Y:S01]  /*0ce0*/  IADD3 R206, PT, PT, R33, 0x20, RZ ;  /* 0x0000002021ce7810 */ /* 0x000fe20007ffe0ff */
[----:B------:R-:W-:Y:S01]  /*0cf0*/  VIADD R202, R31, 0x20 ;  /* 0x000000201fca7836 */ /* 0x000fe20000000000 */
[----:B------:R-:W-:Y:S01]  /*0d00*/  IADD3 R211, PT, PT, R216, 0x2800, RZ ;  /* 0x00002800d8d37810 */ /* 0x000fe20007ffe0ff */
[----:B------:R-:W-:Y:S01]  /*0d10*/  VIADD R201, R201, 0x20 ;  /* 0x00000020c9c97836 */ /* 0x000fe20000000000 */
[----:B------:R-:W-:Y:S01]  /*0d20*/  UMOV UR4, URZ ;  /* 0x000000ff00047c82 */ /* 0x000fe20008000000 */
[----:B------:R-:W-:-:S02]  /*0d30*/  VIADD R200, R29, 0x20 ;  /* 0x000000201dc87836 */ /* 0x000fc40000000000 */
[----:B------:R-:W-:Y:S02]  /*0d40*/  VIADD R199, R199, 0x20 ;  /* 0x00000020c7c77836 */ /* 0x000fe40000000000 */
[----:B------:R-:W-:Y:S02]  /*0d50*/  IMAD.MOV.U32 R7, RZ, RZ, RZ ;  /* 0x000000ffff077224 */ /* 0x000fe400078e00ff */
[----:B------:R-:W-:Y:S02]  /*0d60*/  VIADD R215, R216, 0xc00 ;  /* 0x00000c00d8d77836 */ /* 0x000fe40000000000 */
[----:B------:R-:W-:Y:S02]  /*0d70*/  VIADD R213, R214, 0x4000 ;  /* 0x00004000d6d57836 */ /* 0x000fe40000000000 */
[C---:B------:R-:W-:Y:S02]  /*0d80*/  VIADD R212, R216.reuse, 0x2400 ;  /* 0x00002400d8d47836 */ /* 0x040fe40000000000 */
[----:B------:R-:W-:-:S02]  /*0d90*/  VIADD R210, R216, 0x2c00 ;  /* 0x00002c00d8d27836 */ /* 0x000fc40000000000 */
[C---:B------:R-:W-:Y:S02]  /*0da0*/  VIADD R209, R214.reuse, 0x6400 ;  /* 0x00006400d6d17836 */ /* 0x040fe40000000000 */
[C---:B------:R-:W-:Y:S02]  /*0db0*/  VIADD R208, R214.reuse, 0x6800 ;  /* 0x00006800d6d07836 */ /* 0x040fe40000000000 */
[----:B------:R-:W-:-:S07]  /*0dc0*/  VIADD R207, R214, 0x6c00 ;  /* 0x00006c00d6cf7836 */ /* 0x000fce0000000000 */
.L_x_1:
[--C-:B------:R-:W-:Y:S01]  /*0dd0*/  IMAD.WIDE.U32 R8, R199, 0x2, R222.reuse ;  /* 0x00000002c7087825 */ /* 0x100fe200078e00de */
[----:B------:R-:W-:Y:S01]  /*0de0*/  MOV R23, R236 ;  /* 0x000000ec00177202 */ /* 0x000fe20000000f00 */
[----:B------:R-:W1:Y:S01]  /*0df0*/  S2R R22, SR_LANEID ;  /* 0x0000000000167919 */ /* 0x000e620000000000 */
[----:B------:R-:W-:Y:S01]  /*0e00*/  MOV R25, R234 ;  /* 0x000000ea00197202 */ /* 0x000fe20000000f00 */
[--C-:B------:R-:W-:Y:S01]  /*0e10*/  IMAD.WIDE.U32 R10, R200, 0x2, R222.reuse ;  /* 0x00000002c80a7825 */ /* 0x100fe200078e00de */
[----:B------:R-:W-:Y:S01]  /*0e20*/  MOV R27, R232 ;  /* 0x000000e8001b7202 */ /* 0x000fe20000000f00 */
[----:B------:R-:W-:Y:S01]  /*0e30*/  @!PT LDS RZ, [RZ] ;  /* 0x00000000fffff984 */ /* 0x000fe20000000800 */
[----:B------:R-:W-:Y:S01]  /*0e40*/  @!PT LDS RZ, [RZ] ;  /* 0x00000000fffff984 */ /* 0x000fe20000000800 */
[----:B------:R-:W-:Y:S01]  /*0e50*/  @!PT LDS RZ, [RZ] ;  /* 0x00000000fffff984 */ /* 0x000fe20000000800 */
[----:B------:R2:W-:Y:S01]  /*0e60*/  LDGSTS.E.BYPASS.128 [R188], desc[UR10][R8.64] ;  /* 0x0000000008bc7fae */ /* 0x0005e2000b98180a */
[----:B------:R-:W-:Y:S01]  /*0e70*/  MOV R29, R230 ;  /* 0x000000e6001d7202 */ /* 0x000fe20000000f00 */
[----:B------:R-:W-:Y:S01]  /*0e80*/  IMAD.WIDE.U32 R12, R201, 0x2, R222 ;  /* 0x00000002c90c7825 */ /* 0x000fe200078e00de */
[----:B------:R-:W-:Y:S01]  /*0e90*/  MOV R31, R228 ;  /* 0x000000e4001f7202 */ /* 0x000fe20000000f00 */
[----:B------:R-:W-:Y:S01]  /*0ea0*/  LDGSTS.E.BYPASS.128 [R23], desc[UR10][R10.64] ;  /* 0x000000000a177fae */ /* 0x000fe2000b98180a */
[----:B------:R-:W-:Y:S01]  /*0eb0*/  MOV R33, R226 ;  /* 0x000000e200217202 */ /* 0x000fe20000000f00 */
[--C-:B------:R-:W-:Y:S01]  /*0ec0*/  IMAD.WIDE.U32 R14, R206, 0x2, R220.reuse ;  /* 0x00000002ce0e7825 */ /* 0x100fe200078e00dc */
[----:B------:R-:W-:Y:S01]  /*0ed0*/  MOV R35, R224 ;  /* 0x000000e000237202 */ /* 0x000fe20000000f00 */
[----:B------:R3:W-:Y:S01]  /*0ee0*/  LDGSTS.E.BYPASS.128 [R25], desc[UR10][R12.64] ;  /* 0x000000000c197fae */ /* 0x0007e2000b98180a */
[----:B------:R-:W-:Y:S01]  /*0ef0*/  IADD3 R161, PT, PT, R214, 0x4e00, RZ ;  /* 0x00004e00d6a17810 */ /* 0x000fe20007ffe0ff */
[----:B------:R-:W-:Y:S01]  /*0f00*/  IMAD.WIDE.U32 R16, R205, 0x2, R220 ;  /* 0x00000002cd107825 */ /* 0x000fe200078e00dc */
[----:B------:R-:W-:-:S02]  /*0f10*/  UIADD3 UR8, UPT, UPT, UR4, 0x2, URZ ;  /* 0x0000000204087890 */ /* 0x000fc4000fffe0ff */
[----:B------:R-:W-:Y:S01]  /*0f20*/  UIADD3 UR4, UPT, UPT, UR4, 0x4, URZ ;  /* 0x0000000404047890 */ /* 0x000fe2000fffe0ff */
[----:B--2---:R-:W-:-:S03]  /*0f30*/  IMAD.WIDE.U32 R8, R202, 0x2, R222 ;  /* 0x00000002ca087825 */ /* 0x004fc600078e00de */
[----:B------:R-:W-:Y:S01]  /*0f40*/  UISETP.GE.AND UP0, UPT, UR4, UR7, UPT ;  /* 0x000000070400728c */ /* 0x000fe2000bf06270 */
[--C-:B------:R-:W-:Y:S01]  /*0f50*/  IMAD.WIDE.U32 R18, R204, 0x2, R220.reuse ;  /* 0x00000002cc127825 */ /* 0x100fe200078e00dc */
[----:B------:R2:W-:Y:S01]  /*0f60*/  LDGSTS.E.BYPASS.128 [R27], desc[UR10][R8.64] ;  /* 0x00000000081b7fae */ /* 0x0005e2000b98180a */
[----:B------:R-:W-:Y:S02]  /*0f70*/  UMOV UR4, UR8 ;  /* 0x0000000800047c82 */ /* 0x000fe40008000000 */
[----:B------:R-:W-:Y:S01]  /*0f80*/  IMAD.WIDE.U32 R20, R203, 0x2, R220 ;  /* 0x00000002cb147825 */ /* 0x000fe200078e00dc */
[----:B------:R-:W-:Y:S03]  /*0f90*/  LDGSTS.E.BYPASS.128 [R29], desc[UR10][R14.64] ;  /* 0x000000000e1d7fae */ /* 0x000fe6000b98180a */
[----:B---3--:R-:W-:Y:S01]  /*0fa0*/  VIADD R25, R214, 0x4a00 ;  /* 0x00004a00d6197836 */ /* 0x008fe20000000000 */
[----:B------:R3:W-:Y:S01]  /*0fb0*/  LDGSTS.E.BYPASS.128 [R31], desc[UR10][R16.64] ;  /* 0x00000000101f7fae */ /* 0x0007e2000b98180a */
[----:B-1----:R-:W-:-:S02]  /*0fc0*/  SHF.R.U32.HI R10, RZ, 0x3, R22 ;  /* 0x00000003ff0a7819 */ /* 0x002fc40000011616 */
[----:B------:R-:W-:Y:S01]  /*0fd0*/  LOP3.LUT R11, R22, 0x7, RZ, 0xc0, !PT ;  /* 0x00000007160b7812 */ /* 0x000fe200078ec0ff */
[----:B------:R-:W-:Y:S01]  /*0fe0*/  LDGSTS.E.BYPASS.128 [R33], desc[UR10][R18.64] ;  /* 0x0000000012217fae */ /* 0x000fe2000b98180a */
[----:B------:R-:W-:Y:S01]  /*0ff0*/  SHF.R.U32.HI R12, RZ, 0x4, R22 ;  /* 0x00000004ff0c7819 */ /* 0x000fe20000011616 */
[C---:B------:R-:W-:Y:S02]  /*1000*/  IMAD.SHL.U32 R24, R10.reuse, 0x8, RZ ;  /* 0x000000080a187824 */ /* 0x040fe400078e00ff */
[----:B------:R1:W-:Y:S01]  /*1010*/  LDGSTS.E.BYPASS.128 [R35], desc[UR10][R20.64] ;  /* 0x0000000014237fae */ /* 0x0003e2000b98180a */
[----:B------:R-:W-:Y:S02]  /*1020*/  IMAD.SHL.U32 R218, R10, 0x8, RZ ;  /* 0x000000080ada7824 */ /* 0x000fe400078e00ff */
[----:B--2---:R-:W-:Y:S01]  /*1030*/  LOP3.LUT R8, R24, 0x8, R11, 0xe2, !PT ;  /* 0x0000000818087812 */ /* 0x004fe200078ee20b */
[----:B------:R-:W0:Y:S01]  /*1040*/  LDGDEPBAR ;  /* 0x00000000000079af */ /* 0x000e220000000000 */
[C---:B------:R-:W-:Y:S01]  /*1050*/  LEA R11, R12.reuse, R11, 0x3 ;  /* 0x0000000b0c0b7211 */ /* 0x040fe200078e18ff */
[----:B------:R-:W-:Y:S01]  /*1060*/  IMAD.SHL.U32 R217, R12, 0x8, RZ ;  /* 0x000000080cd97824 */ /* 0x000fe200078e00ff */
[----:B------:R-:W-:Y:S01]  /*1070*/  LOP3.LUT R218, R218, 0x8, RZ, 0xe2, !PT ;  /* 0x00000008dada7812 */ /* 0x000fe200078ee2ff */
[C---:B------:R-:W-:Y:S01]  /*1080*/  VIADD R9, R214.reuse, 0x4400 ;  /* 0x00004400d6097836 */ /* 0x040fe20000000000 */
[----:B---3--:R-:W-:Y:S01]  /*1090*/  IADD3 R17, PT, PT, R214, 0x4c00, RZ ;  /* 0x00004c00d6117810 */ /* 0x008fe20007ffe0ff */
[----:B------:R-:W-:-:S02]  /*10a0*/  IMAD R217, R8, 0x10, R217 ;  /* 0x0000001008d97824 */ /* 0x000fc400078e02d9 */
[----:B------:R-:W-:Y:S02]  /*10b0*/  IMAD R218, R11, 0x10, R218 ;  /* 0x000000100bda7824 */ /* 0x000fe400078e02da */
[----:B------:R-:W-:Y:S02]  /*10c0*/  VIADD R11, R214, 0x4800 ;  /* 0x00004800d60b7836 */ /* 0x000fe40000000000 */
[C---:B-1----:R-:W-:Y:S02]  /*10d0*/  IMAD.U32 R20, R218.reuse, 0x2, R9 ;  /* 0x00000002da147824 */ /* 0x042fe400078e0009 */
[C---:B------:R-:W-:Y:S02]  /*10e0*/  IMAD.U32 R16, R218.reuse, 0x2, R11 ;  /* 0x00000002da107824 */ /* 0x040fe400078e000b */
[----:B------:R-:W-:Y:S02]  /*10f0*/  IMAD.U32 R12, R217, 0x2, R216 ;  /* 0x00000002d90c7824 */ /* 0x000fe400078e00d8 */
[----:B------:R-:W-:-:S02]  /*1100*/  IMAD.U32 R28, R218, 0x2, R213 ;  /* 0x00000002da1c7824 */ /* 0x000fc400078e00d5 */
[----:B------:R-:W-:Y:S02]  /*1110*/  IMAD.U32 R32, R218, 0x2, R17 ;  /* 0x00000002da207824 */ /* 0x000fe400078e0011 */
[----:B------:R-:W-:Y:S01]  /*1120*/  VIADD R8, R216, 0x400 ;  /* 0x00000400d8087836 */ /* 0x000fe20000000000 */
[----:B------:R-:W-:-:S04]  /*1130*/  DEPBAR.LE SB0, 0x1 ;  /* 0x000080400000791a */ /* 0x000fc80000000000 */
[----:B------:R-:W-:Y:S01]  /*1140*/  BAR.SYNC.DEFER_BLOCKING 0x0 ;  /* 0x0000000000007b1d */ /* 0x000fe20000010000 */
[C---:B------:R-:W-:Y:S02]  /*1150*/  IMAD.U32 R8, R217.reuse, 0x2, R8 ;  /* 0x00000002d9087824 */ /* 0x040fe400078e0008 */
[----:B------:R-:W-:Y:S02]  /*1160*/  IMAD.U32 R176, R217, 0x2, R215 ;  /* 0x00000002d9b07824 */ /* 0x000fe400078e00d7 */
[C---:B------:R-:W-:Y:S02]  /*1170*/  IMAD.U32 R164, R218.reuse, 0x2, R25 ;  /* 0x00000002daa47824 */ /* 0x040fe400078e0019 */
[----:B------:R-:W-:Y:S01]  /*1180*/  IMAD.U32 R161, R218, 0x2, R161 ;  /* 0x00000002daa17824 */ /* 0x000fe200078e00a1 */
[----:B------:R-:W-:Y:S04]  /*1190*/  LDSM.16.M88.4 R12, [R12] ;  /* 0x000000000c0c783b */ /* 0x000fe80000000200 */
[----:B------:R-:W1:Y:S04]  /*11a0*/  LDSM.16.M88.4 R28, [R28] ;  /* 0x000000001c1c783b */ /* 0x000e680000000200 */
[----:B------:R-:W2:Y:S04]  /*11b0*/  LDSM.16.M88.4 R20, [R20] ;  /* 0x000000001414783b */ /* 0x000ea80000000200 */
[----:B------:R-:W3:Y:S04]  /*11c0*/  LDSM.16.M88.4 R16, [R16] ;  /* 0x000000001010783b */ /* 0x000ee80000000200 */
[----:B------:R-:W4:Y:S04]  /*11d0*/  LDSM.16.M88.4 R32, [R32] ;  /* 0x000000002020783b */ /* 0x000f280000000200 */
[----:B------:R-:W5:Y:S04]  /*11e0*/  LDSM.16.M88.4 R8, [R8] ;  /* 0x000000000808783b */ /* 0x000f680000000200 */
[----:B------:R-:W-:Y:S04]  /*11f0*/  LDSM.16.M88.4 R176, [R176] ;  /* 0x00000000b0b0783b */ /* 0x000fe80000000200 */
[----:B------:R-:W-:Y:S04]  /*1200*/  LDSM.16.M88.4 R164, [R164] ;  /* 0x00000000a4a4783b */ /* 0x000fe80000000200 */
[----:B------:R-:W-:Y:S01]  /*1210*/  LDSM.16.M88.4 R160, [R161] ;  /* 0x00000000a1a0783b */ /* 0x000fe20000000200 */
[C---:B-1----:R-:W-:Y:S08]  /*1220*/  HMMA.16816.F32 R156, R12.reuse, R28, R156 ;  /* 0x0000001c0c9c723c */ /* 0x042ff0000000189c */
[C---:B------:R-:W-:Y:S08]  /*1230*/  HMMA.16816.F32 R152, R12.reuse, R30, R152 ;  /* 0x0000001e0c98723c */ /* 0x040ff00000001898 */
[C---:B--2---:R-:W-:Y:S08]  /*1240*/  HMMA.16816.F32 R148, R12.reuse, R20, R148 ;  /* 0x000000140c94723c */ /* 0x044ff00000001894 */
[C---:B------:R-:W-:Y:S08]  /*1250*/  HMMA.16816.F32 R144, R12.reuse, R22, R144 ;  /* 0x000000160c90723c */ /* 0x040ff00000001890 */
[C---:B---3--:R-:W-:Y:S08]  /*1260*/  HMMA.16816.F32 R140, R12.reuse, R16, R140 ;  /* 0x000000100c8c723c */ /* 0x048ff0000000188c */
[C---:B------:R-:W-:Y:S08]  /*1270*/  HMMA.16816.F32 R136, R12.reuse, R18, R136 ;  /* 0x000000120c88723c */ /* 0x040ff00000001888 */
[C---:B----4-:R-:W-:Y:S08]  /*1280*/  HMMA.16816.F32 R132, R12.reuse, R32, R132 ;  /* 0x000000200c84723c */ /* 0x050ff00000001884 */
[----:B------:R-:W-:Y:S01]  /*1290*/  HMMA.16816.F32 R128, R12, R34, R128 ;  /* 0x000000220c80723c */ /* 0x000fe20000001880 */
[----:B------:R-:W-:Y:S01]  /*12a0*/  IADD3 R12, PT, PT, R216, 0x800, RZ ;  /* 0x00000800d80c7810 */ /* 0x000fe20007ffe0ff */
[----:B------:R-:W-:-:S02]  /*12b0*/  VIADD R13, R214, 0x4200 ;  /* 0x00004200d60d7836 */ /* 0x000fc40000000000 */
[----:B------:R-:W-:Y:S02]  /*12c0*/  VIADD R15, R214, 0x4600 ;  /* 0x00004600d60f7836 */ /* 0x000fe40000000000 */
[C---:B------:R-:W-:Y:S02]  /*12d0*/  IMAD.U32 R180, R217.reuse, 0x2, R12 ;  /* 0x00000002d9b47824 */ /* 0x040fe400078e000c */
[----:B------:R-:W-:Y:S01]  /*12e0*/  VIADD R12, R216, 0x200 ;  /* 0x00000200d80c7836 */ /* 0x000fe20000000000 */
[C---:B-----5:R-:W-:Y:S01]  /*12f0*/  HMMA.16816.F32 R124, R8.reuse, R28, R124 ;  /* 0x0000001c087c723c */ /* 0x060fe2000000187c */
[C---:B------:R-:W-:Y:S02]  /*1300*/  IMAD.U32 R172, R218.reuse, 0x2, R13 ;  /* 0x00000002daac7824 */ /* 0x040fe400078e000d */
[----:B------:R-:W1:Y:S01]  /*1310*/  LDSM.16.M88.4 R180, [R180] ;  /* 0x00000000b4b4783b */ /* 0x000e620000000200 */
[----:B------:R-:W-:Y:S02]  /*1320*/  IMAD.U32 R24, R217, 0x2, R12 ;  /* 0x00000002d9187824 */ /* 0x000fe400078e000c */
[----:B------:R-:W-:Y:S01]  /*1330*/  IMAD.U32 R168, R218, 0x2, R15 ;  /* 0x00000002daa87824 */ /* 0x000fe200078e000f */
[----:B------:R-:W-:Y:S01]  /*1340*/  LDSM.16.M88.4 R172, [R172] ;  /* 0x00000000acac783b */ /* 0x000fe20000000200 */
[----:B------:R-:W-:Y:S01]  /*1350*/  HMMA.16816.F32 R120, R8, R30, R120 ;  /* 0x0000001e0878723c */ /* 0x000fe20000001878 */
[----:B------:R-:W-:-:S02]  /*1360*/  VIADD R12, R216, 0x600 ;  /* 0x00000600d80c7836 */ /* 0x000fc40000000000 */
[----:B------:R-:W2:Y:S03]  /*1370*/  LDSM.16.M88.4 R24, [R24] ;  /* 0x000000001818783b */ /* 0x000ea60000000200 */
[----:B------:R-:W-:Y:S01]  /*1380*/  LEA R12, R217, R12, 0x1 ;  /* 0x0000000cd90c7211 */ /* 0x000fe200078e08ff */
[----:B------:R-:W3:Y:S01]  /*1390*/  LDSM.16.M88.4 R168, [R168] ;  /* 0x00000000a8a8783b */ /* 0x000ee20000000200 */
[C---:B------:R-:W-:Y:S04]  /*13a0*/  HMMA.16816.F32 R116, R8.reuse, R20, R116 ;  /* 0x000000140874723c */ /* 0x040fe80000001874 */
[----:B------:R-:W4:Y:S04]  /*13b0*/  LDSM.16.M88.4 R12, [R12] ;  /* 0x000000000c0c783b */ /* 0x000f280000000200 */
[C---:B------:R-:W-:Y:S08]  /*13c0*/  HMMA.16816.F32 R112, R8.reuse, R22, R112 ;  /* 0x000000160870723c */ /* 0x040ff00000001870 */
[C---:B------:R-:W-:Y:S08]  /*13d0*/  HMMA.16816.F32 R108, R8.reuse, R16, R108 ;  /* 0x00000010086c723c */ /* 0x040ff0000000186c */
[C---:B------:R-:W-:Y:S08]  /*13e0*/  HMMA.16816.F32 R104, R8.reuse, R18, R104 ;  /* 0x000000120868723c */ /* 0x040ff00000001868 */
[C---:B------:R-:W-:Y:S08]  /*13f0*/  HMMA.16816.F32 R100, R8.reuse, R32, R100 ;  /* 0x000000200864723c */ /* 0x040ff00000001864 */
[----:B------:R-:W-:Y:S08]  /*1400*/  HMMA.16816.F32 R96, R8, R34, R96 ;  /* 0x000000220860723c */ /* 0x000ff00000001860 */
[C---:B-1----:R-:W-:Y:S08]  /*1410*/  HMMA.16816.F32 R68, R180.reuse, R32, R68 ;  /* 0x00000020b444723c */ /* 0x042ff00000001844 */
[----:B------:R-:W-:Y:S08]  /*1420*/  HMMA.16816.F32 R8, R180, R34, R64 ;  /* 0x00000022b408723c */ /* 0x000ff00000001840 */
[C---:B------:R-:W-:Y:S08]  /*1430*/  HMMA.16816.F32 R60, R176.reuse, R32, R60 ;  /* 0x00000020b03c723c */ /* 0x040ff0000000183c */
[----:B------:R-:W-:Y:S01]  /*1440*/  HMMA.16816.F32 R32, R176, R34, R4 ;  /* 0x00000022b020723c */ /* 0x000fe20000001804 */
[----:B------:R-:W-:-:S02]  /*1450*/  VIADD R4, R216, 0xa00 ;  /* 0x00000a00d8047836 */ /* 0x000fc40000000000 */
[----:B------:R-:W-:Y:S02]  /*1460*/  VIADD R6, R216, 0xe00 ;  /* 0x00000e00d8067836 */ /* 0x000fe40000000000 */
[----:B------:R-:W-:Y:S02]  /*1470*/  VIADD R5, R199, 0x20 ;  /* 0x00000020c7057836 */ /* 0x000fe40000000000 */
[C---:B------:R-:W-:Y:S01]  /*1480*/  VIADD R7, R206.reuse, 0x20 ;  /* 0x00000020ce077836 */ /* 0x040fe20000000000 */
[-C--:B------:R-:W-:Y:S01]  /*1490*/  HMMA.16816.F32 R72, R180, R18.reuse, R72 ;  /* 0x00000012b448723c */ /* 0x080fe20000001848 */
[----:B------:R-:W-:Y:S01]  /*14a0*/  LEA R6, R217, R6, 0x1 ;  /* 0x00000006d9067211 */ /* 0x000fe200078e08ff */
[----:B------:R-:W-:Y:S02]  /*14b0*/  VIADD R206, R206, 0x40 ;  /* 0x00000040cece7836 */ /* 0x000fe40000000000 */
[----:B------:R-:W-:Y:S02]  /*14c0*/  VIADD R199, R199, 0x40 ;  /* 0x00000040c7c77836 */ /* 0x000fe40000000000 */
[----:B------:R1:W-:Y:S02]  /*14d0*/  LDSM.16.M88.4 R64, [R6] ;  /* 0x000000000640783b */ /* 0x0003e40000000200 */
[----:B------:R-:W-:Y:S01]  /*14e0*/  HMMA.16816.F32 R56, R176, R18, R56 ;  /* 0x00000012b038723c */ /* 0x000fe20000001838 */
[----:B------:R-:W-:-:S02]  /*14f0*/  VIADD R19, R200, 0x20 ;  /* 0x00000020c8137836 */ /* 0x000fc40000000000 */
[----:B------:R-:W-:Y:S02]  /*1500*/  VIADD R200, R200, 0x40 ;  /* 0x00000040c8c87836 */ /* 0x000fe40000000000 */
[----:B------:R-:W-:-:S03]  /*1510*/  IMAD.WIDE.U32 R18, R19, 0x2, R222 ;  /* 0x0000000213127825 */ /* 0x000fc600078e00de */
[----:B------:R-:W-:Y:S01]  /*1520*/  HMMA.16816.F32 R92, R180, R28, R92 ;  /* 0x0000001cb45c723c */ /* 0x000fe2000000185c */
[----:B-1----:R-:W-:-:S07]  /*1530*/  IMAD.WIDE.U32 R6, R7, 0x2, R220 ;  /* 0x0000000207067825 */ /* 0x002fce00078e00dc */
[C---:B------:R-:W-:Y:S08]  /*1540*/  HMMA.16816.F32 R88, R180.reuse, R30, R88 ;  /* 0x0000001eb458723c */ /* 0x040ff00000001858 */
[C---:B------:R-:W-:Y:S08]  /*1550*/  HMMA.16816.F32 R84, R180.reuse, R20, R84 ;  /* 0x00000014b454723c */ /* 0x040ff00000001854 */
[C---:B------:R-:W-:Y:S08]  /*1560*/  HMMA.16816.F32 R80, R180.reuse, R22, R80 ;  /* 0x00000016b450723c */ /* 0x040ff00000001850 */
[----:B------:R-:W-:Y:S01]  /*1570*/  HMMA.16816.F32 R76, R180, R16, R76 ;  /* 0x00000010b44c723c */ /* 0x000fe2000000184c */
[----:B------:R-:W-:-:S02]  /*1580*/  IMAD.U32 R180, R217, 0x2, R4 ;  /* 0x00000002d9b47824 */ /* 0x000fc400078e0004 */
[----:B------:R-:W-:-:S04]  /*1590*/  IMAD.WIDE.U32 R4, R5, 0x2, R222 ;  /* 0x0000000205047825 */ /* 0x000fc800078e00de */
[----:B------:R-:W1:Y:S01]  /*15a0*/  LDSM.16.M88.4 R180, [R180] ;  /* 0x00000000b4b4783b */ /* 0x000e620000000200 */
[C---:B------:R-:W-:Y:S01]  /*15b0*/  HMMA.16816.F32 R44, R176.reuse, R20, R44 ;  /* 0x00000014b02c723c */ /* 0x040fe2000000182c */
[C---:B------:R-:W-:Y:S02]  /*15c0*/  VIADD R21, R201.reuse, 0x20 ;  /* 0x00000020c9157836 */ /* 0x040fe40000000000 */
[----:B------:R-:W-:Y:S01]  /*15d0*/  @!PT LDS RZ, [RZ] ;  /* 0x00000000fffff984 */ /* 0x000fe20000000800 */
[----:B------:R-:W-:Y:S01]  /*15e0*/  @!PT LDS RZ, [RZ] ;  /* 0x00000000fffff984 */ /* 0x000fe20000000800 */
[----:B------:R-:W-:Y:S01]  /*15f0*/  @!PT LDS RZ, [RZ] ;  /* 0x00000000fffff984 */ /* 0x000fe20000000800 */
[----:B------:R5:W-:Y:S01]  /*1600*/  LDGSTS.E.BYPASS.128 [R197], desc[UR10][R4.64] ;  /* 0x0000000004c57fae */ /* 0x000be2000b98180a */
[----:B------:R-:W-:Y:S02]  /*1610*/  VIADD R201, R201, 0x40 ;  /* 0x00000040c9c97836 */ /* 0x000fe40000000000 */
[----:B------:R-:W-:Y:S01]  /*1620*/  IMAD.WIDE.U32 R20, R21, 0x2, R222 ;  /* 0x0000000215147825 */ /* 0x000fe200078e00de */
[----:B------:R-:W-:Y:S01]  /*1630*/  LDGSTS.E.BYPASS.128 [R196], desc[UR10][R18.64] ;  /* 0x0000000012c47fae */ /* 0x000fe2000b98180a */
[----:B------:R-:W-:Y:S02]  /*1640*/  HMMA.16816.F32 R52, R176, R16, R52 ;  /* 0x00000010b034723c */ /* 0x000fe40000001834 */
[C---:B------:R-:W-:Y:S01]  /*1650*/  VIADD R17, R202.reuse, 0x20 ;  /* 0x00000020ca117836 */ /* 0x040fe20000000000 */
[----:B------:R-:W-:Y:S01]  /*1660*/  LDGSTS.E.BYPASS.128 [R195], desc[UR10][R20.64] ;  /* 0x0000000014c37fae */ /* 0x000fe2000b98180a */
[----:B------:R-:W-:-:S02]  /*1670*/  VIADD R202, R202, 0x40 ;  /* 0x00000040caca7836 */ /* 0x000fc40000000000 */
[----:B------:R-:W-:Y:S02]  /*1680*/  IMAD.WIDE.U32 R16, R17, 0x2, R222 ;  /* 0x0000000211107825 */ /* 0x000fe400078e00de */
[----:B------:R-:W-:Y:S02]  /*1690*/  HMMA.16816.F32 R48, R176, R22, R48 ;  /* 0x00000016b030723c */ /* 0x000fe40000001830 */
[C---:B------:R-:W-:Y:S01]  /*16a0*/  VIADD R23, R205.reuse, 0x20 ;  /* 0x00000020cd177836 */ /* 0x040fe20000000000 */
[----:B------:R3:W-:Y:S01]  /*16b0*/  LDGSTS.E.BYPASS.128 [R194], desc[UR10][R16.64] ;  /* 0x0000000010c27fae */ /* 0x0007e2000b98180a */
[----:B------:R-:W-:Y:S02]  /*16c0*/  VIADD R205, R205, 0x40 ;  /* 0x00000040cdcd7836 */ /* 0x000fe40000000000 */
[----:B-----5:R-:W-:Y:S01]  /*16d0*/  IMAD.WIDE.U32 R4, R23, 0x2, R220 ;  /* 0x0000000217047825 */ /* 0x020fe200078e00dc */
[----:B------:R5:W-:Y:S01]  /*16e0*/  LDGSTS.E.BYPASS.128 [R193], desc[UR10][R6.64] ;  /* 0x0000000006c17fae */ /* 0x000be2000b98180a */
[----:B--2---:R-:W-:Y:S03]  /*16f0*/  HMMA.16816.F32 R156, R24, R172, R156 ;  /* 0x000000ac189c723c */ /* 0x004fe6000000189c */
[----:B------:R2:W-:Y:S01]  /*1700*/  LDGSTS.E.BYPASS.128 [R192], desc[UR10][R4.64] ;  /* 0x0000000004c07fae */ /* 0x0005e2000b98180a */
[----:B---3--:R-:W-:-:S04]  /*1710*/  IMAD.U32 R16, R218, 0x2, R208 ;  /* 0x00000002da107824 */ /* 0x008fc800078e00d0 */
[----:B------:R-:W-:Y:S01]  /*1720*/  HMMA.16816.F32 R152, R24, R174, R152 ;  /* 0x000000ae1898723c */ /* 0x000fe20000001898 */
[----:B-----5:R-:W-:Y:S01]  /*1730*/  IADD3 R7, PT, PT, R214, 0x6000, RZ ;  /* 0x00006000d6077810 */ /* 0x020fe20007ffe0ff */
[----:B--2---:R-:W-:-:S06]  /*1740*/  IMAD.U32 R4, R217, 0x2, R212 ;  /* 0x00000002d9047824 */ /* 0x004fcc00078e00d4 */
[C---:B------:R-:W-:Y:S08]  /*1750*/  HMMA.16816.F32 R148, R24.reuse, R168, R148 ;  /* 0x000000a81894723c */ /* 0x040ff00000001894 */
[C---:B------:R-:W-:Y:S08]  /*1760*/  HMMA.16816.F32 R144, R24.reuse, R170, R144 ;  /* 0x000000aa1890723c */ /* 0x040ff00000001890 */
[C---:B------:R-:W-:Y:S08]  /*1770*/  HMMA.16816.F32 R140, R24.reuse, R164, R140 ;  /* 0x000000a4188c723c */ /* 0x040ff0000000188c */
[C---:B------:R-:W-:Y:S08]  /*1780*/  HMMA.16816.F32 R136, R24.reuse, R166, R136 ;  /* 0x000000a61888723c */ /* 0x040ff00000001888 */
[C---:B------:R-:W-:Y:S08]  /*1790*/  HMMA.16816.F32 R132, R24.reuse, R160, R132 ;  /* 0x000000a01884723c */ /* 0x040ff00000001884 */
[----:B------:R-:W-:Y:S01]  /*17a0*/  HMMA.16816.F32 R128, R24, R162, R128 ;  /* 0x000000a21880723c */ /* 0x000fe20000001880 */
[----:B------:R-:W-:-:S02]  /*17b0*/  VIADD R25, R204, 0x20 ;  /* 0x00000020cc197836 */ /* 0x000fc40000000000 */
[C---:B------:R-:W-:Y:S01]  /*17c0*/  VIADD R27, R203.reuse, 0x20 ;  /* 0x00000020cb1b7836 */ /* 0x040fe20000000000 */
[----:B------:R-:W-:Y:S01]  /*17d0*/  IADD3 R203, PT, PT, R203, 0x40, RZ ;  /* 0x00000040cbcb7810 */ /* 0x000fe20007ffe0ff */
[----:B------:R-:W-:-:S03]  /*17e0*/  IMAD.WIDE.U32 R20, R25, 0x2, R220 ;  /* 0x0000000219147825 */ /* 0x000fc600078e00dc */
[C---:B----4-:R-:W-:Y:S01]  /*17f0*/  HMMA.16816.F32 R124, R12.reuse, R172, R124 ;  /* 0x000000ac0c7c723c */ /* 0x050fe2000000187c */
[----:B------:R-:W-:Y:S01]  /*1800*/  IMAD.WIDE.U32 R18, R27, 0x2, R220 ;  /* 0x000000021b127825 */ /* 0x000fe200078e00dc */
[----:B------:R2:W-:Y:S03]  /*1810*/  LDGSTS.E.BYPASS.128 [R191], desc[UR10][R20.64] ;  /* 0x0000000014bf7fae */ /* 0x0005e6000b98180a */
[----:B------:R-:W-:Y:S01]  /*1820*/  IMAD.U32 R24, R218, 0x2, R7 ;  /* 0x00000002da187824 */ /* 0x000fe200078e0007 */
[----:B------:R3:W-:Y:S01]  /*1830*/  LDGSTS.E.BYPASS.128 [R190], desc[UR10][R18.64] ;  /* 0x0000000012be7fae */ /* 0x0007e2000b98180a */
[----:B------:R-:W-:Y:S01]  /*1840*/  VIADD R204, R204, 0x40 ;  /* 0x00000040cccc7836 */ /* 0x000fe20000000000 */
[----:B------:R-:W-:Y:S02]  /*1850*/  HMMA.16816.F32 R120, R12, R174, R120 ;  /* 0x000000ae0c78723c */ /* 0x000fe40000001878 */
[----:B------:R-:W0:Y:S01]  /*1860*/  LDGDEPBAR ;  /* 0x00000000000079af */ /* 0x000e220000000000 */
[----:B--2---:R-:W-:-:S05]  /*1870*/  IMAD.U32 R20, R218, 0x2, R209 ;  /* 0x00000002da147824 */ /* 0x004fca00078e00d1 */
[C---:B------:R-:W-:Y:S08]  /*1880*/  HMMA.16816.F32 R116, R12.reuse, R168, R116 ;  /* 0x000000a80c74723c */ /* 0x040ff00000001874 */
[C---:B------:R-:W-:Y:S08]  /*1890*/  HMMA.16816.F32 R112, R12.reuse, R170, R112 ;  /* 0x000000aa0c70723c */ /* 0x040ff00000001870 */
[----:B------:R-:W-:Y:S01]  /*18a0*/  HMMA.16816.F32 R108, R12, R164, R108 ;  /* 0x000000a40c6c723c */ /* 0x000fe2000000186c */
[----:B------:R-:W-:-:S04]  /*18b0*/  DEPBAR.LE SB0, 0x1 ;  /* 0x000080400000791a */ /* 0x000fc80000000000 */
[----:B------:R-:W-:Y:S03]  /*18c0*/  BAR.SYNC.DEFER_BLOCKING 0x0 ;  /* 0x0000000000007b1d */ /* 0x000fe60000010000 */
[C---:B------:R-:W-:Y:S08]  /*18d0*/  HMMA.16816.F32 R104, R12.reuse, R166, R104 ;  /* 0x000000a60c68723c */ /* 0x040ff00000001868 */
[C---:B------:R-:W-:Y:S08]  /*18e0*/  HMMA.16816.F32 R100, R12.reuse, R160, R100 ;  /* 0x000000a00c64723c */ /* 0x040ff00000001864 */
[----:B------:R-:W-:Y:S01]  /*18f0*/  HMMA.16816.F32 R96, R12, R162, R96 ;  /* 0x000000a20c60723c */ /* 0x000fe20000001860 */
[----:B------:R-:W-:Y:S01]  /*1900*/  VIADD R12, R216, 0x2000 ;  /* 0x00002000d80c7836 */ /* 0x000fe20000000000 */
[----:B------:R-:W-:Y:S06]  /*1910*/  LDSM.16.M88.4 R24, [R24] ;  /* 0x000000001818783b */ /* 0x000fec0000000200 */
[C---:B------:R-:W-:Y:S01]  /*1920*/  HMMA.16816.F32 R36, R176.reuse, R28, R36 ;  /* 0x0000001cb024723c */ /* 0x040fe20000001824 */
[C---:B------:R-:W-:Y:S01]  /*1930*/  LEA R28, R217.reuse, R211, 0x1 ;  /* 0x000000d3d91c7211 */ /* 0x040fe200078e08ff */
[----:B------:R-:W-:Y:S04]  /*1940*/  LDSM.16.M88.4 R20, [R20] ;  /* 0x000000001414783b */ /* 0x000fe80000000200 */
[----:B---3--:R-:W-:Y:S02]  /*1950*/  LDSM.16.M88.4 R16, [R16] ;  /* 0x000000001010783b */ /* 0x008fe40000000200 */
[----:B------:R-:W-:Y:S01]  /*1960*/  HMMA.16816.F32 R40, R176, R30, R40 ;  /* 0x0000001eb028723c */ /* 0x000fe20000001828 */
[----:B------:R-:W-:Y:S01]  /*1970*/  IMAD.U32 R176, R217, 0x2, R12 ;  /* 0x00000002d9b07824 */ /* 0x000fe200078e000c */
[----:B------:R-:W2:Y:S01]  /*1980*/  LDSM.16.M88.4 R4, [R4] ;  /* 0x000000000404783b */ /* 0x000ea20000000200 */
[----:B------:R-:W-:-:S03]  /*1990*/  IMAD.U32 R12, R218, 0x2, R207 ;  /* 0x00000002da0c7824 */ /* 0x000fc600078e00cf */
[----:B------:R-:W-:Y:S02]  /*19a0*/  LDSM.16.M88.4 R28, [R28] ;  /* 0x000000001c1c783b */ /* 0x000fe40000000200 */
[C---:B-1----:R-:W-:Y:S02]  /*19b0*/  HMMA.16816.F32 R92, R180.reuse, R172, R92 ;  /* 0x000000acb45c723c */ /* 0x042fe4000000185c */
[----:B------:R-:W1:Y:S04]  /*19c0*/  LDSM.16.M88.4 R12, [R12] ;  /* 0x000000000c0c783b */ /* 0x000e680000000200 */
[----:B------:R-:W3:Y:S02]  /*19d0*/  LDSM.16.M88.4 R176, [R176] ;  /* 0x00000000b0b0783b */ /* 0x000ee40000000200 */
[C---:B------:R-:W-:Y:S08]  /*19e0*/  HMMA.16816.F32 R88, R180.reuse, R174, R88 ;  /* 0x000000aeb458723c */ /* 0x040ff00000001858 */
[C---:B------:R-:W-:Y:S08]  /*19f0*/  HMMA.16816.F32 R84, R180.reuse, R168, R84 ;  /* 0x000000a8b454723c */ /* 0x040ff00000001854 */
[C---:B------:R-:W-:Y:S08]  /*1a00*/  HMMA.16816.F32 R80, R180.reuse, R170, R80 ;  /* 0x000000aab450723c */ /* 0x040ff00000001850 */
[C---:B------:R-:W-:Y:S08]  /*1a10*/  HMMA.16816.F32 R76, R180.reuse, R164, R76 ;  /* 0x000000a4b44c723c */ /* 0x040ff0000000184c */
[C---:B------:R-:W-:Y:S08]  /*1a20*/  HMMA.16816.F32 R72, R180.reuse, R166, R72 ;  /* 0x000000a6b448723c */ /* 0x040ff00000001848 */
[C---:B------:R-:W-:Y:S08]  /*1a30*/  HMMA.16816.F32 R68, R180.reuse, R160, R68 ;  /* 0x000000a0b444723c */ /* 0x040ff00000001844 */
[----:B------:R-:W-:Y:S01]  /*1a40*/  HMMA.16816.F32 R8, R180, R162, R8 ;  /* 0x000000a2b408723c */ /* 0x000fe20000001808 */
[----:B------:R-:W-:-:S06]  /*1a50*/  IMAD.U32 R180, R217, 0x2, R210 ;  /* 0x00000002d9b47824 */ /* 0x000fcc00078e00d2 */
[----:B------:R-:W4:Y:S01]  /*1a60*/  LDSM.16.M88.4 R180, [R180] ;  /* 0x00000000b4b4783b */ /* 0x000f220000000200 */
[C---:B------:R-:W-:Y:S08]  /*1a70*/  HMMA.16816.F32 R36, R64.reuse, R172, R36 ;  /* 0x000000ac4024723c */ /* 0x040ff00000001824 */
[C---:B------:R-:W-:Y:S08]  /*1a80*/  HMMA.16816.F32 R44, R64.reuse, R168, R44 ;  /* 0x000000a8402c723c */ /* 0x040ff0000000182c */
[C---:B------:R-:W-:Y:S08]  /*1a90*/  HMMA.16816.F32 R52, R64.reuse, R164, R52 ;  /* 0x000000a44034723c */ /* 0x040ff00000001834 */
[----:B------:R-:W-:Y:S08]  /*1aa0*/  HMMA.16816.F32 R60, R64, R160, R60 ;  /* 0x000000a0403c723c */ /* 0x000ff0000000183c */
[C---:B--2---:R-:W-:Y:S08]  /*1ab0*/  HMMA.16816.F32 R124, R4.reuse, R24, R124 ;  /* 0x00000018047c723c */ /* 0x044ff0000000187c */
[C---:B------:R-:W-:Y:S08]  /*1ac0*/  HMMA.16816.F32 R120, R4.reuse, R26, R120 ;  /* 0x0000001a0478723c */ /* 0x040ff00000001878 */
[C---:B------:R-:W-:Y:S08]  /*1ad0*/  HMMA.16816.F32 R116, R4.reuse, R20, R116 ;  /* 0x000000140474723c */ /* 0x040ff00000001874 */
[C---:B------:R-:W-:Y:S08]  /*1ae0*/  HMMA.16816.F32 R112, R4.reuse, R22, R112 ;  /* 0x000000160470723c */ /* 0x040ff00000001870 */
[C---:B------:R-:W-:Y:S08]  /*1af0*/  HMMA.16816.F32 R108, R4.reuse, R16, R108 ;  /* 0x00000010046c723c */ /* 0x040ff0000000186c */
[C---:B------:R-:W-:Y:S08]  /*1b00*/  HMMA.16816.F32 R104, R4.reuse, R18, R104 ;  /* 0x000000120468723c */ /* 0x040ff00000001868 */
[C---:B-1----:R-:W-:Y:S08]  /*1b10*/  HMMA.16816.F32 R100, R4.reuse, R12, R100 ;  /* 0x0000000c0464723c */ /* 0x042ff00000001864 */
[----:B------:R-:W-:Y:S01]  /*1b20*/  HMMA.16816.F32 R96, R4, R14, R96 ;  /* 0x0000000e0460723c */ /* 0x000fe20000001860 */
[----:B------:R-:W-:-:S02]  /*1b30*/  VIADD R4, R216, 0x2200 ;  /* 0x00002200d8047836 */ /* 0x000fc40000000000 */
[C---:B------:R-:W-:Y:S02]  /*1b40*/  VIADD R5, R214.reuse, 0x6200 ;  /* 0x00006200d6057836 */ /* 0x040fe40000000000 */
[----:B------:R-:W-:Y:S02]  /*1b50*/  VIADD R7, R214, 0x6600 ;  /* 0x00006600d6077836 */ /* 0x000fe40000000000 */
[----:B------:R-:W-:Y:S01]  /*1b60*/  VIADD R6, R216, 0x2600 ;  /* 0x00002600d8067836 */ /* 0x000fe20000000000 */
[----:B------:R-:W-:Y:S01]  /*1b70*/  HMMA.16816.F32 R172, R64, R174, R40 ;  /* 0x000000ae40ac723c */ /* 0x000fe20000001828 */
[----:B------:R-:W-:-:S06]  /*1b80*/  IMAD.U32 R40, R218, 0x2, R5 ;  /* 0x00000002da287824 */ /* 0x000fcc00078e0005 */
[----:B------:R-:W-:Y:S01]  /*1b90*/  LDSM.16.M88.4 R40, [R40] ;  /* 0x000000002828783b */ /* 0x000fe20000000200 */
[----:B------:R-:W-:Y:S01]  /*1ba0*/  HMMA.16816.F32 R168, R64, R170, R48 ;  /* 0x000000aa40a8723c */ /* 0x000fe20000001830 */
[----:B------:R-:W-:-:S06]  /*1bb0*/  IMAD.U32 R48, R218, 0x2, R7 ;  /* 0x00000002da307824 */ /* 0x000fcc00078e0007 */
[----:B------:R-:W-:Y:S01]  /*1bc0*/  LDSM.16.M88.4 R48, [R48] ;  /* 0x000000003030783b */ /* 0x000fe20000000200 */
[C---:B------:R-:W-:Y:S08]  /*1bd0*/  HMMA.16816.F32 R164, R64.reuse, R166, R56 ;  /* 0x000000a640a4723c */ /* 0x040ff00000001838 */
[----:B------:R-:W-:Y:S01]  /*1be0*/  HMMA.16816.F32 R160, R64, R162, R32 ;  /* 0x000000a240a0723c */ /* 0x000fe20000001820 */
[----:B------:R-:W-:Y:S01]  /*1bf0*/  IADD3 R64, PT, PT, R216, 0x2a00, RZ ;  /* 0x00002a00d8407810 */ /* 0x000fe20007ffe0ff */
[----:B------:R-:W-:-:S02]  /*1c00*/  VIADD R33, R214, 0x6a00 ;  /* 0x00006a00d6217836 */ /* 0x000fc40000000000 */
[----:B------:R-:W-:Y:S02]  /*1c10*/  VIADD R35, R214, 0x6e00 ;  /* 0x00006e00d6237836 */ /* 0x000fe40000000000 */
[----:B------:R-:W-:Y:S02]  /*1c20*/  VIADD R66, R216, 0x2e00 ;  /* 0x00002e00d8427836 */ /* 0x000fe40000000000 */
[C---:B---3--:R-:W-:Y:S01]  /*1c30*/  HMMA.16816.F32 R156, R176.reuse, R24, R156 ;  /* 0x00000018b09c723c */ /* 0x048fe2000000189c */
[C---:B------:R-:W-:Y:S02]  /*1c40*/  IMAD.U32 R56, R218.reuse, 0x2, R33 ;  /* 0x00000002da387824 */ /* 0x040fe400078e0021 */
[C---:B------:R-:W-:Y:S02]  /*1c50*/  IMAD.U32 R64, R217.reuse, 0x2, R64 ;  /* 0x00000002d9407824 */ /* 0x040fe400078e0040 */
[C---:B------:R-:W-:Y:S02]  /*1c60*/  IMAD.U32 R32, R217.reuse, 0x2, R6 ;  /* 0x00000002d9207824 */ /* 0x040fe400078e0006 */
[----:B------:R-:W-:Y:S01]  /*1c70*/  LDSM.16.M88.4 R56, [R56] ;  /* 0x000000003838783b */ /* 0x000fe20000000200 */
[C---:B------:R-:W-:Y:S08]  /*1c80*/  HMMA.16816.F32 R152, R176.reuse, R26, R152 ;  /* 0x0000001ab098723c */ /* 0x040ff00000001898 */
[C---:B------:R-:W-:Y:S08]  /*1c90*/  HMMA.16816.F32 R148, R176.reuse, R20, R148 ;  /* 0x00000014b094723c */ /* 0x040ff00000001894 */
[C---:B------:R-:W-:Y:S08]  /*1ca0*/  HMMA.16816.F32 R144, R176.reuse, R22, R144 ;  /* 0x00000016b090723c */ /* 0x040ff00000001890 */
[C---:B------:R-:W-:Y:S08]  /*1cb0*/  HMMA.16816.F32 R140, R176.reuse, R16, R140 ;  /* 0x00000010b08c723c */ /* 0x040ff0000000188c */
[C---:B------:R-:W-:Y:S08]  /*1cc0*/  HMMA.16816.F32 R136, R176.reuse, R18, R136 ;  /* 0x00000012b088723c */ /* 0x040ff00000001888 */
[C---:B------:R-:W-:Y:S08]  /*1cd0*/  HMMA.16816.F32 R132, R176.reuse, R12, R132 ;  /* 0x0000000cb084723c */ /* 0x040ff00000001884 */
[----:B------:R-:W-:Y:S01]  /*1ce0*/  HMMA.16816.F32 R128, R176, R14, R128 ;  /* 0x0000000eb080723c */ /* 0x000fe20000001880 */
[----:B------:R-:W-:Y:S01]  /*1cf0*/  LEA R176, R217, R4, 0x1 ;  /* 0x00000004d9b07211 */ /* 0x000fe200078e08ff */
[----:B------:R-:W-:-:S02]  /*1d00*/  IMAD.U32 R4, R218, 0x2, R35 ;  /* 0x00000002da047824 */ /* 0x000fc400078e0023 */
[----:B------:R-:W-:Y:S01]  /*1d10*/  IMAD.U32 R217, R217, 0x2, R66 ;  /* 0x00000002d9d97824 */ /* 0x000fe200078e0042 */
[----:B------:R-:W-:Y:S03]  /*1d20*/  LDSM.16.M88.4 R32, [R32] ;  /* 0x000000002020783b */ /* 0x000fe60000000200 */
[C---:B------:R-:W-:Y:S01]  /*1d30*/  HMMA.16816.F32 R92, R28.reuse, R24, R92 ;  /* 0x000000181c5c723c */ /* 0x040fe2000000185c */
[----:B------:R-:W-:Y:S04]  /*1d40*/  LDSM.16.M88.4 R4, [R4] ;  /* 0x000000000404783b */ /* 0x000fe80000000200 */
[----:B------:R-:W1:Y:S03]  /*1d50*/  LDSM.16.M88.4 R64, [R64] ;  /* 0x000000004040783b */ /* 0x000e660000000200 */
[C---:B------:R-:W-:Y:S01]  /*1d60*/  HMMA.16816.F32 R88, R28.reuse, R26, R88 ;  /* 0x0000001a1c58723c */ /* 0x040fe20000001858 */
[----:B------:R-:W2:Y:S07]  /*1d70*/  LDSM.16.M88.4 R176, [R176] ;  /* 0x00000000b0b0783b */ /* 0x000eae0000000200 */
[C---:B------:R-:W-:Y:S08]  /*1d80*/  HMMA.16816.F32 R84, R28.reuse, R20, R84 ;  /* 0x000000141c54723c */ /* 0x040ff00000001854 */
[C---:B------:R-:W-:Y:S08]  /*1d90*/  HMMA.16816.F32 R80, R28.reuse, R22, R80 ;  /* 0x000000161c50723c */ /* 0x040ff00000001850 */
[C---:B------:R-:W-:Y:S08]  /*1da0*/  HMMA.16816.F32 R76, R28.reuse, R16, R76 ;  /* 0x000000101c4c723c */ /* 0x040ff0000000184c */
[C---:B------:R-:W-:Y:S08]  /*1db0*/  HMMA.16816.F32 R72, R28.reuse, R18, R72 ;  /* 0x000000121c48723c */ /* 0x040ff00000001848 */
[C---:B------:R-:W-:Y:S08]  /*1dc0*/  HMMA.16816.F32 R68, R28.reuse, R12, R68 ;  /* 0x0000000c1c44723c */ /* 0x040ff00000001844 */
[----:B------:R-:W-:Y:S01]  /*1dd0*/  HMMA.16816.F32 R28, R28, R14, R8 ;  /* 0x0000000e1c1c723c */ /* 0x000fe20000001808 */
[----:B------:R-:W3:Y:S07]  /*1de0*/  LDSM.16.M88.4 R8, [R217] ;  /* 0x00000000d908783b */ /* 0x000eee0000000200 */
[C---:B----4-:R-:W-:Y:S08]  /*1df0*/  HMMA.16816.F32 R36, R180.reuse, R24, R36 ;  /* 0x00000018b424723c */ /* 0x050ff00000001824 */
[C---:B------:R-:W-:Y:S08]  /*1e00*/  HMMA.16816.F32 R44, R180.reuse, R20, R44 ;  /* 0x00000014b42c723c */ /* 0x040ff0000000182c */
[C---:B------:R-:W-:Y:S08]  /*1e10*/  HMMA.16816.F32 R52, R180.reuse, R16, R52 ;  /* 0x00000010b434723c */ /* 0x040ff00000001834 */
[C---:B------:R-:W-:Y:S08]  /*1e20*/  HMMA.16816.F32 R60, R180.reuse, R12, R60 ;  /* 0x0000000cb43c723c */ /* 0x040ff0000000183c */
[C---:B------:R-:W-:Y:S08]  /*1e30*/  HMMA.16816.F32 R24, R180.reuse, R26, R172 ;  /* 0x0000001ab418723c */ /* 0x040ff000000018ac */
[C---:B------:R-:W-:Y:S08]  /*1e40*/  HMMA.16816.F32 R20, R180.reuse, R22, R168 ;  /* 0x00000016b414723c */ /* 0x040ff000000018a8 */
[C---:B------:R-:W-:Y:S08]  /*1e50*/  HMMA.16816.F32 R16, R180.reuse, R18, R164 ;  /* 0x00000012b410723c */ /* 0x040ff000000018a4 */
[----:B------:R-:W-:Y:S08]  /*1e60*/  HMMA.16816.F32 R12, R180, R14, R160 ;  /* 0x0000000eb40c723c */ /* 0x000ff000000018a0 */
[C---:B-1----:R-:W-:Y:S08]  /*1e70*/  HMMA.16816.F32 R92, R64.reuse, R40, R92 ;  /* 0x00000028405c723c */ /* 0x042ff0000000185c */
[C---:B------:R-:W-:Y:S08]  /*1e80*/  HMMA.16816.F32 R88, R64.reuse, R42, R88 ;  /* 0x0000002a4058723c */ /* 0x040ff00000001858 */
[C---:B------:R-:W-:Y:S08]  /*1e90*/  HMMA.16816.F32 R84, R64.reuse, R48, R84 ;  /* 0x000000304054723c */ /* 0x040ff00000001854 */
        /* <DEDUP_REMOVED lines=10> */
[C---:B------:R-:W-:Y:S08]  /*1f40*/  HMMA.16816.F32 R132, R176.reuse, R4, R132 ;  /* 0x00000004b084723c */ /* 0x040ff00000001884 */
[----:B------:R-:W-:Y:S08]  /*1f50*/  HMMA.16816.F32 R128, R176, R6, R128 ;  /* 0x00000006b080723c */ /* 0x000ff00000001880 */
[C---:B------:R-:W-:Y:S08]  /*1f60*/  HMMA.16816.F32 R124, R32.reuse, R40, R124 ;  /* 0x00000028207c723c */ /* 0x040ff0000000187c */
[C---:B------:R-:W-:Y:S08]  /*1f70*/  HMMA.16816.F32 R120, R32.reuse, R42, R120 ;  /* 0x0000002a2078723c */ /* 0x040ff00000001878 */
[C---:B------:R-:W-:Y:S08]  /*1f80*/  HMMA.16816.F32 R116, R32.reuse, R48, R116 ;  /* 0x000000302074723c */ /* 0x040ff00000001874 */
[C---:B------:R-:W-:Y:S08]  /*1f90*/  HMMA.16816.F32 R112, R32.reuse, R50, R112 ;  /* 0x000000322070723c */ /* 0x040ff00000001870 */
[C---:B------:R-:W-:Y:S08]  /*1fa0*/  HMMA.16816.F32 R108, R32.reuse, R56, R108 ;  /* 0x00000038206c723c */ /* 0x040ff0000000186c */
[C---:B------:R-:W-:Y:S08]  /*1fb0*/  HMMA.16816.F32 R104, R32.reuse, R58, R104 ;  /* 0x0000003a2068723c */ /* 0x040ff00000001868 */
[C---:B------:R-:W-:Y:S08]  /*1fc0*/  HMMA.16816.F32 R100, R32.reuse, R4, R100 ;  /* 0x000000042064723c */ /* 0x040ff00000001864 */
[-C--:B------:R-:W-:Y:S08]  /*1fd0*/  HMMA.16816.F32 R96, R32, R6.reuse, R96 ;  /* 0x000000062060723c */ /* 0x080ff00000001860 */
[----:B------:R-:W-:Y:S08]  /*1fe0*/  HMMA.16816.F32 R64, R64, R6, R28 ;  /* 0x000000064040723c */ /* 0x000ff0000000181c */
[C---:B---3--:R-:W-:Y:S08]  /*1ff0*/  HMMA.16816.F32 R36, R8.reuse, R40, R36 ;  /* 0x000000280824723c */ /* 0x048ff00000001824 */
[C---:B------:R-:W-:Y:S08]  /*2000*/  HMMA.16816.F32 R44, R8.reuse, R48, R44 ;  /* 0x00000030082c723c */ /* 0x040ff0000000182c */
[C---:B------:R-:W-:Y:S08]  /*2010*/  HMMA.16816.F32 R52, R8.reuse, R56, R52 ;  /* 0x000000380834723c */ /* 0x040ff00000001834 */
[C---:B------:R-:W-:Y:S08]  /*2020*/  HMMA.16816.F32 R60, R8.reuse, R4, R60 ;  /* 0x00000004083c723c */ /* 0x040ff0000000183c */
[C---:B------:R-:W-:Y:S08]  /*2030*/  HMMA.16816.F32 R40, R8.reuse, R42, R24 ;  /* 0x0000002a0828723c */ /* 0x040ff00000001818 */
[C---:B------:R-:W-:Y:S08]  /*2040*/  HMMA.16816.F32 R48, R8.reuse, R50, R20 ;  /* 0x000000320830723c */ /* 0x040ff00000001814 */
[C---:B------:R-:W-:Y:S08]  /*2050*/  HMMA.16816.F32 R56, R8.reuse, R58, R16 ;  /* 0x0000003a0838723c */ /* 0x040ff00000001810 */
[----:B------:R-:W-:Y:S01]  /*2060*/  HMMA.16816.F32 R4, R8, R6, R12 ;  /* 0x000000060804723c */ /* 0x000fe2000000180c */
[----:B------:R-:W-:-:S04]  /*2070*/  NOP ;  /* 0x0000000000007918 */ /* 0x000fc80000000000 */
[----:B------:R-:W-:-:S15]  /*2080*/  BRA.U !UP0, `(.L_x_1) ;  /* 0xffffffed08507547 */ /* 0x000fde000b83ffff */
.L_x_0:
[----:B------:R-:W-:Y:S01]  /*2090*/  ULEA.HI UR6, UR6, UR9, URZ, 0x6 ;  /* 0x0000000906067291 */ /* 0x000fe2000f8f30ff */
[C---:B------:R-:W-:Y:S01]  /*20a0*/  VIADD R188, R198.reuse, 0x400 ;  /* 0x00000400c6bc7836 */ /* 0x040fe20000000000 */
[C---:B------:R-:W-:Y:S01]  /*20b0*/  IADD3 R8, PT, PT, R198.reuse, 0xc00, RZ ;  /* 0x00000c00c6087810 */ /* 0x040fe20007ffe0ff */
[C---:B---3--:R-:W-:Y:S01]  /*20c0*/  VIADD R190, R198.reuse, 0x800 ;  /* 0x00000800c6be7836 */ /* 0x048fe20000000000 */
[----:B------:R-:W-:Y:S01]  /*20d0*/  USHF.R.S32.HI UR6, URZ, 0x6, UR6 ;  /* 0x00000006ff067899 */ /* 0x000fe20008011406 */
[C---:B------:R-:W-:Y:S01]  /*20e0*/  VIADD R192, R198.reuse, 0x1000 ;  /* 0x00001000c6c07836 */ /* 0x040fe20000000000 */
[----:B------:R-:W-:Y:S01]  /*20f0*/  LEA R188, R187, R188, 0x3 ;  /* 0x000000bcbbbc7211 */ /* 0x000fe200078e18ff */
[C---:B------:R-:W-:Y:S01]  /*2100*/  VIADD R10, R198.reuse, 0x1400 ;  /* 0x00001400c60a7836 */ /* 0x040fe20000000000 */
[----:B------:R-:W-:Y:S01]  /*2110*/  USHF.L.U32 UR6, UR6, 0x1, URZ ;  /* 0x0000000106067899 */ /* 0x000fe200080006ff */
[C---:B------:R-:W-:Y:S02]  /*2120*/  VIADD R194, R198.reuse, 0x1800 ;  /* 0x00001800c6c27836 */ /* 0x040fe40000000000 */
[C---:B------:R-:W-:Y:S01]  /*2130*/  VIADD R12, R198.reuse, 0x1c00 ;  /* 0x00001c00c60c7836 */ /* 0x040fe20000000000 */
[----:B------:R-:W-:Y:S01]  /*2140*/  UIADD3 UR4, UPT, UPT, UR6, -0x2, URZ ;  /* 0xfffffffe06047890 */ /* 0x000fe2000fffe0ff */
[----:B------:R-:W-:-:S02]  /*2150*/  VIADD R196, R198, 0x2000 ;  /* 0x00002000c6c47836 */ /* 0x000fc40000000000 */
[----:B------:R-:W-:Y:S01]  /*2160*/  VIADD R198, R198, 0x2400 ;  /* 0x00002400c6c67836 */ /* 0x000fe20000000000 */
[----:B------:R-:W-:Y:S01]  /*2170*/  UISETP.GE.AND UP0, UPT, UR4, UR7, UPT ;  /* 0x000000070400728c */ /* 0x000fe2000bf06270 */
[C---:B------:R-:W-:Y:S02]  /*2180*/  IMAD.U32 R190, R187.reuse, 0x8, R190 ;  /* 0x00000008bbbe7824 */ /* 0x040fe400078e00be */
[C---:B------:R-:W-:Y:S02]  /*2190*/  IMAD.U32 R191, R187.reuse, 0x8, R8 ;  /* 0x00000008bbbf7824 */ /* 0x040fe400078e0008 */
[C---:B------:R-:W-:Y:S02]  /*21a0*/  IMAD.U32 R192, R187.reuse, 0x8, R192 ;  /* 0x00000008bbc07824 */ /* 0x040fe400078e00c0 */
[C---:B------:R-:W-:Y:S02]  /*21b0*/  IMAD.U32 R193, R187.reuse, 0x8, R10 ;  /* 0x00000008bbc17824 */ /* 0x040fe400078e000a */
[----:B------:R-:W-:-:S02]  /*21c0*/  IMAD.U32 R194, R187, 0x8, R194 ;  /* 0x00000008bbc27824 */ /* 0x000fc400078e00c2 */
[----:B------:R-:W-:Y:S01]  /*21d0*/  IMAD.U32 R195, R187, 0x8, R12 ;  /* 0x00000008bbc37824 */ /* 0x000fe200078e000c */
[----:B------:R-:W-:Y:S06]  /*21e0*/  BRA.U UP0, `(.L_x_2) ;  /* 0x0000000500f87547 */ /* 0x000fec000b800000 */
[----:B------:R-:W1:Y:S01]  /*21f0*/  S2R R8, SR_LANEID ;  /* 0x0000000000087919 */ /* 0x000e620000000000 */
[--C-:B------:R-:W-:Y:S02]  /*2200*/  IMAD R25, R185, 0x1000, R189.reuse ;  /* 0x00001000b9197824 */ /* 0x100fe400078e02bd */
[----:B------:R-:W-:-:S04]  /*2210*/  IMAD R32, R184, 0x1000, R189 ;  /* 0x00001000b8207824 */ /* 0x000fc800078e02bd */
[C---:B------:R-:W-:Y:S01]  /*2220*/  VIADD R12, R32.reuse, 0x800 ;  /* 0x00000800200c7836 */ /* 0x040fe20000000000 */
[C---:B------:R-:W-:Y:S01]  /*2230*/  IADD3 R34, PT, PT, R32.reuse, 0xa00, RZ ;  /* 0x00000a0020227810 */ /* 0x040fe20007ffe0ff */
[----:B------:R-:W-:Y:S01]  /*2240*/  VIADD R200, R32, 0xe00 ;  /* 0x00000e0020c87836 */ /* 0x000fe20000000000 */
[--C-:B-1----:R-:W-:Y:S02]  /*2250*/  SHF.R.U32.HI R9, RZ, 0x3, R8.reuse ;  /* 0x00000003ff097819 */ /* 0x102fe40000011608 */
[----:B------:R-:W-:Y:S02]  /*2260*/  LOP3.LUT R10, R8, 0x7, RZ, 0xc0, !PT ;  /* 0x00000007080a7812 */ /* 0x000fe400078ec0ff */
[----:B------:R-:W-:Y:S01]  /*2270*/  SHF.R.U32.HI R11, RZ, 0x4, R8 ;  /* 0x00000004ff0b7819 */ /* 0x000fe20000011608 */
[C---:B------:R-:W-:Y:S01]  /*2280*/  IMAD.SHL.U32 R24, R9.reuse, 0x8, RZ ;  /* 0x0000000809187824 */ /* 0x040fe200078e00ff */
[----:B------:R-:W-:Y:S01]  /*2290*/  SHF.L.U32 R13, R9, 0x3, RZ ;  /* 0x00000003090d7819 */ /* 0x000fe200000006ff */
[----:B------:R-:W-:-:S02]  /*22a0*/  VIADD R8, R32, 0x400 ;  /* 0x0000040020087836 */ /* 0x000fc40000000000 */
[C-C-:B------:R-:W-:Y:S01]  /*22b0*/  IMAD R9, R11.reuse, 0x8, R10.reuse ;  /* 0x000000080b097824 */ /* 0x140fe200078e020a */
[----:B------:R-:W-:Y:S01]  /*22c0*/  LOP3.LUT R24, R24, 0x8, RZ, 0xe2, !PT ;  /* 0x0000000818187812 */ /* 0x000fe200078ee2ff */
[----:B------:R-:W-:Y:S01]  /*22d0*/  IMAD.SHL.U32 R197, R11, 0x8, RZ ;  /* 0x000000080bc57824 */ /* 0x000fe200078e00ff */
[----:B------:R-:W-:Y:S01]  /*22e0*/  LOP3.LUT R10, R13, 0x8, R10, 0xe2, !PT ;  /* 0x000000080d0a7812 */ /* 0x000fe200078ee20a */
[----:B------:R-:W-:Y:S01]  /*22f0*/  VIADD R11, R25, 0x4400 ;  /* 0x00004400190b7836 */ /* 0x000fe20000000000 */
[----:B------:R-:W-:Y:S01]  /*2300*/  LEA R24, R9, R24, 0x4 ;  /* 0x0000001809187211 */ /* 0x000fe200078e20ff */
[C---:B------:R-:W-:Y:S02]  /*2310*/  VIADD R9, R25.reuse, 0x4000 ;  /* 0x0000400019097836 */ /* 0x040fe40000000000 */
[----:B------:R-:W-:Y:S02]  /*2320*/  IMAD R197, R10, 0x10, R197 ;  /* 0x000000100ac57824 */ /* 0x000fe400078e02c5 */
[----:B------:R-:W-:Y:S01]  /*2330*/  IMAD.U32 R172, R24, 0x2, R9 ;  /* 0x0000000218ac7824 */ /* 0x000fe200078e0009 */
[C---:B------:R-:W-:Y:S01]  /*2340*/  IADD3 R9, PT, PT, R25.reuse, 0x4c00, RZ ;  /* 0x00004c0019097810 */ /* 0x040fe20007ffe0ff */
[----:B------:R-:W-:-:S02]  /*2350*/  VIADD R13, R25, 0x4800 ;  /* 0x00004800190d7836 */ /* 0x000fc40000000000 */
[C---:B------:R-:W-:Y:S02]  /*2360*/  IMAD.U32 R164, R24.reuse, 0x2, R11 ;  /* 0x0000000218a47824 */ /* 0x040fe400078e000b */
[C---:B------:R-:W-:Y:S01]  /*2370*/  IMAD.U32 R160, R24.reuse, 0x2, R13 ;  /* 0x0000000218a07824 */ /* 0x040fe200078e000d */
[----:B------:R-:W-:Y:S01]  /*2380*/  LDSM.16.M88.4 R172, [R172] ;  /* 0x00000000acac783b */ /* 0x000fe20000000200 */
[----:B------:R-:W-:Y:S02]  /*2390*/  IMAD.U32 R9, R24, 0x2, R9 ;  /* 0x0000000218097824 */ /* 0x000fe400078e0009 */
[C---:B------:R-:W-:Y:S01]  /*23a0*/  IMAD.U32 R16, R197.reuse, 0x2, R8 ;  /* 0x00000002c5107824 */ /* 0x040fe200078e0008 */
[----:B------:R-:W-:Y:S01]  /*23b0*/  LDSM.16.M88.4 R164, [R164] ;  /* 0x00000000a4a4783b */ /* 0x000fe20000000200 */
[C---:B------:R-:W-:Y:S02]  /*23c0*/  IMAD.U32 R20, R197.reuse, 0x2, R32 ;  /* 0x00000002c5147824 */ /* 0x040fe400078e0020 */
[C---:B------:R-:W-:Y:S01]  /*23d0*/  IMAD.U32 R12, R197.reuse, 0x2, R12 ;  /* 0x00000002c50c7824 */ /* 0x040fe200078e000c */
[----:B------:R-:W-:Y:S01]  /*23e0*/  LDSM.16.M88.4 R160, [R160] ;  /* 0x00000000a0a0783b */ /* 0x000fe20000000200 */
[----:B------:R-:W-:-:S02]  /*23f0*/  IMAD.U32 R34, R197, 0x2, R34 ;  /* 0x00000002c5227824 */ /* 0x000fc400078e0022 */
[----:B------:R-:W-:Y:S01]  /*2400*/  IMAD.U32 R200, R197, 0x2, R200 ;  /* 0x00000002c5c87824 */ /* 0x000fe200078e00c8 */
[----:B------:R-:W-:Y:S04]  /*2410*/  LDSM.16.M88.4 R8, [R9] ;  /* 0x000000000908783b */ /* 0x000fe80000000200 */
[----:B------:R-:W1:Y:S04]  /*2420*/  LDSM.16.M88.4 R16, [R16] ;  /* 0x000000001010783b */ /* 0x000e680000000200 */
[----:B------:R-:W2:Y:S04]  /*2430*/  LDSM.16.M88.4 R20, [R20] ;  /* 0x000000001414783b */ /* 0x000ea80000000200 */
[----:B------:R-:W3:Y:S01]  /*2440*/  LDSM.16.M88.4 R12, [R12] ;  /* 0x000000000c0c783b */ /* 0x000ee20000000200 */
[C---:B-1----:R-:W-:Y:S08]  /*2450*/  HMMA.16816.F32 R124, R16.reuse, R172, R124 ;  /* 0x000000ac107c723c */ /* 0x042ff0000000187c */
[C---:B------:R-:W-:Y:S08]  /*2460*/  HMMA.16816.F32 R120, R16.reuse, R174, R120 ;  /* 0x000000ae1078723c */ /* 0x040ff00000001878 */
[C---:B------:R-:W-:Y:S08]  /*2470*/  HMMA.16816.F32 R116, R16.reuse, R164, R116 ;  /* 0x000000a41074723c */ /* 0x040ff00000001874 */
[C---:B------:R-:W-:Y:S08]  /*2480*/  HMMA.16816.F32 R112, R16.reuse, R166, R112 ;  /* 0x000000a61070723c */ /* 0x040ff00000001870 */
[C---:B------:R-:W-:Y:S08]  /*2490*/  HMMA.16816.F32 R108, R16.reuse, R160, R108 ;  /* 0x000000a0106c723c */ /* 0x040ff0000000186c */
[C---:B------:R-:W-:Y:S08]  /*24a0*/  HMMA.16816.F32 R104, R16.reuse, R162, R104 ;  /* 0x000000a21068723c */ /* 0x040ff00000001868 */
[C---:B------:R-:W-:Y:S08]  /*24b0*/  HMMA.16816.F32 R100, R16.reuse, R8, R100 ;  /* 0x000000081064723c */ /* 0x040ff00000001864 */
[----:B------:R-:W-:Y:S01]  /*24c0*/  HMMA.16816.F32 R96, R16, R10, R96 ;  /* 0x0000000a1060723c */ /* 0x000fe20000001860 */
[C---:B------:R-:W-:Y:S01]  /*24d0*/  IADD3 R16, PT, PT, R32.reuse, 0xc00, RZ ;  /* 0x00000c0020107810 */ /* 0x040fe20007ffe0ff */
[----:B------:R-:W-:-:S02]  /*24e0*/  VIADD R18, R32, 0x200 ;  /* 0x0000020020127836 */ /* 0x000fc40000000000 */
[----:B------:R-:W-:Y:S02]  /*24f0*/  VIADD R17, R25, 0x4200 ;  /* 0x0000420019117836 */ /* 0x000fe40000000000 */
[C---:B------:R-:W-:Y:S01]  /*2500*/  IMAD.U32 R16, R197.reuse, 0x2, R16 ;  /* 0x00000002c5107824 */ /* 0x040fe200078e0010 */
[----:B------:R-:W-:Y:S01]  /*2510*/  LEA R176, R197, R18, 0x1 ;  /* 0x00000012c5b07211 */ /* 0x000fe200078e08ff */
[C---:B--2---:R-:W-:Y:S01]  /*2520*/  HMMA.16816.F32 R156, R20.reuse, R172, R156 ;  /* 0x000000ac149c723c */ /* 0x044fe2000000189c */
[----:B------:R-:W-:Y:S02]  /*2530*/  VIADD R19, R25, 0x4600 ;  /* 0x0000460019137836 */ /* 0x000fe40000000000 */
[----:B------:R-:W1:Y:S01]  /*2540*/  LDSM.16.M88.4 R180, [R16] ;  /* 0x0000000010b4783b */ /* 0x000e620000000200 */
[----:B------:R-:W-:Y:S02]  /*2550*/  VIADD R18, R32, 0x600 ;  /* 0x0000060020127836 */ /* 0x000fe40000000000 */
[----:B------:R-:W-:Y:S01]  /*2560*/  IMAD.U32 R28, R24, 0x2, R17 ;  /* 0x00000002181c7824 */ /* 0x000fe200078e0011 */
[----:B------:R-:W-:Y:S01]  /*2570*/  LDSM.16.M88.4 R176, [R176] ;  /* 0x00000000b0b0783b */ /* 0x000fe20000000200 */
[----:B------:R-:W-:Y:S01]  /*2580*/  HMMA.16816.F32 R152, R20, R174, R152 ;  /* 0x000000ae1498723c */ /* 0x000fe20000001898 */
[----:B------:R-:W-:-:S02]  /*2590*/  IMAD.U32 R168, R197, 0x2, R18 ;  /* 0x00000002c5a87824 */ /* 0x000fc400078e0012 */
[----:B------:R-:W-:Y:S04]  /*25a0*/  LDSM.16.M88.4 R32, [R34] ;  /* 0x000000002220783b */ /* 0x000fe80000000200 */
[----:B------:R-:W2:Y:S01]  /*25b0*/  LDSM.16.M88.4 R28, [R28] ;  /* 0x000000001c1c783b */ /* 0x000ea20000000200 */
[C---:B------:R-:W-:Y:S03]  /*25c0*/  HMMA.16816.F32 R148, R20.reuse, R164, R148 ;  /* 0x000000a41494723c */ /* 0x040fe60000001894 */
[----:B------:R-:W-:Y:S05]  /*25d0*/  LDSM.16.M88.4 R168, [R168] ;  /* 0x00000000a8a8783b */ /* 0x000fea0000000200 */
[C---:B------:R-:W-:Y:S08]  /*25e0*/  HMMA.16816.F32 R144, R20.reuse, R166, R144 ;  /* 0x000000a61490723c */ /* 0x040ff00000001890 */
[C---:B------:R-:W-:Y:S08]  /*25f0*/  HMMA.16816.F32 R140, R20.reuse, R160, R140 ;  /* 0x000000a0148c723c */ /* 0x040ff0000000188c */
[C---:B------:R-:W-:Y:S08]  /*2600*/  HMMA.16816.F32 R136, R20.reuse, R162, R136 ;  /* 0x000000a21488723c */ /* 0x040ff00000001888 */
[C---:B------:R-:W-:Y:S08]  /*2610*/  HMMA.16816.F32 R132, R20.reuse, R8, R132 ;  /* 0x000000081484723c */ /* 0x040ff00000001884 */
[----:B------:R-:W-:Y:S01]  /*2620*/  HMMA.16816.F32 R128, R20, R10, R128 ;  /* 0x0000000a1480723c */ /* 0x000fe20000001880 */
[----:B------:R-:W-:-:S02]  /*2630*/  VIADD R21, R25, 0x4a00 ;  /* 0x00004a0019157836 */ /* 0x000fc40000000000 */
[----:B------:R-:W-:Y:S02]  /*2640*/  VIADD R23, R25, 0x4e00 ;  /* 0x00004e0019177836 */ /* 0x000fe40000000000 */
[C---:B------:R-:W-:Y:S02]  /*2650*/  IMAD.U32 R25, R24.reuse, 0x2, R19 ;  /* 0x0000000218197824 */ /* 0x040fe400078e0013 */
[C---:B------:R-:W-:Y:S01]  /*2660*/  IMAD.U32 R21, R24.reuse, 0x2, R21 ;  /* 0x0000000218157824 */ /* 0x040fe200078e0015 */
[C---:B---3--:R-:W-:Y:S01]  /*2670*/  HMMA.16816.F32 R92, R12.reuse, R172, R92 ;  /* 0x000000ac0c5c723c */ /* 0x048fe2000000185c */
[----:B------:R-:W-:Y:S02]  /*2680*/  IMAD.U32 R17, R24, 0x2, R23 ;  /* 0x0000000218117824 */ /* 0x000fe400078e0017 */
[----:B------:R-:W3:Y:S04]  /*2690*/  LDSM.16.M88.4 R24, [R25] ;  /* 0x000000001918783b */ /* 0x000ee80000000200 */
[----:B------:R-:W4:Y:S01]  /*26a0*/  LDSM.16.M88.4 R20, [R21] ;  /* 0x000000001514783b */ /* 0x000f220000000200 */
[C---:B------:R-:W-:Y:S03]  /*26b0*/  HMMA.16816.F32 R88, R12.reuse, R174, R88 ;  /* 0x000000ae0c58723c */ /* 0x040fe60000001858 */
[----:B------:R-:W5:Y:S05]  /*26c0*/  LDSM.16.M88.4 R16, [R17] ;  /* 0x000000001110783b */ /* 0x000f6a0000000200 */
[C---:B------:R-:W-:Y:S08]  /*26d0*/  HMMA.16816.F32 R84, R12.reuse, R164, R84 ;  /* 0x000000a40c54723c */ /* 0x040ff00000001854 */
[C---:B------:R-:W-:Y:S08]  /*26e0*/  HMMA.16816.F32 R80, R12.reuse, R166, R80 ;  /* 0x000000a60c50723c */ /* 0x040ff00000001850 */
[C---:B------:R-:W-:Y:S08]  /*26f0*/  HMMA.16816.F32 R76, R12.reuse, R160, R76 ;  /* 0x000000a00c4c723c */ /* 0x040ff0000000184c */
[C---:B------:R-:W-:Y:S08]  /*2700*/  HMMA.16816.F32 R72, R12.reuse, R162, R72 ;  /* 0x000000a20c48723c */ /* 0x040ff00000001848 */
[C---:B------:R-:W-:Y:S08]  /*2710*/  HMMA.16816.F32 R68, R12.reuse, R8, R68 ;  /* 0x000000080c44723c */ /* 0x040ff00000001844 */
[----:B------:R-:W-:Y:S01]  /*2720*/  HMMA.16816.F32 R64, R12, R10, R64 ;  /* 0x0000000a0c40723c */ /* 0x000fe20000001840 */
[----:B------:R-:W5:Y:S07]  /*2730*/  LDSM.16.M88.4 R12, [R200] ;  /* 0x00000000c80c783b */ /* 0x000f6e0000000200 */
[C---:B-1----:R-:W-:Y:S08]  /*2740*/  HMMA.16816.F32 R36, R180.reuse, R172, R36 ;  /* 0x000000acb424723c */ /* 0x042ff00000001824 */
[C---:B------:R-:W-:Y:S08]  /*2750*/  HMMA.16816.F32 R40, R180.reuse, R174, R40 ;  /* 0x000000aeb428723c */ /* 0x040ff00000001828 */
        /* <DEDUP_REMOVED lines=8> */
[C---:B---3--:R-:W-:Y:S08]  /*27e0*/  HMMA.16816.F32 R148, R176.reuse, R24, R148 ;  /* 0x00000018b094723c */ /* 0x048ff00000001894 */
[C---:B------:R-:W-:Y:S08]  /*27f0*/  HMMA.16816.F32 R144, R176.reuse, R26, R144 ;  /* 0x0000001ab090723c */ /* 0x040ff00000001890 */
[C---:B----4-:R-:W-:Y:S08]  /*2800*/  HMMA.16816.F32 R140, R176.reuse, R20, R140 ;  /* 0x00000014b08c723c */ /* 0x050ff0000000188c */
[C---:B------:R-:W-:Y:S08]  /*2810*/  HMMA.16816.F32 R136, R176.reuse, R22, R136 ;  /* 0x00000016b088723c */ /* 0x040ff00000001888 */
[C---:B-----5:R-:W-:Y:S08]  /*2820*/  HMMA.16816.F32 R132, R176.reuse, R16, R132 ;  /* 0x00000010b084723c */ /* 0x060ff00000001884 */
        /* <DEDUP_REMOVED lines=24> */
[----:B------:R-:W-:-:S15]  /*29b0*/  HMMA.16816.F32 R4, R12, R18, R4 ;  /* 0x000000120c04723c */ /* 0x000fde0000001804 */
[----:B------:R-:W-:-:S05]  /*29c0*/  NOP ;  /* 0x0000000000007918 */ /* 0x000fca0000000000 */
.L_x_2:
[----:B------:R-:W-:Y:S01]  /*29d0*/  UISETP.GT.AND UP0, UPT, UR6, UR7, UPT ;  /* 0x000000070600728c */ /* 0x000fe2000bf04270 */
[C---:B------:R-:W-:Y:S02]  /*29e0*/  IMAD.U32 R196, R187.reuse, 0x8, R196 ;  /* 0x00000008bbc47824 */ /* 0x040fe400078e00c4 */
[----:B------:R-:W-:Y:S02]  /*29f0*/  IMAD.U32 R198, R187, 0x8, R198 ;  /* 0x00000008bbc67824 */ /* 0x000fe400078e00c6 */
[----:B------:R-:W-:-:S04]  /*2a00*/  IMAD R186, R186, 0x4, R189 ;  /* 0x00000004baba7824 */ /* 0x000fc800078e02bd */
[----:B------:R-:W-:Y:S05]  /*2a10*/  BRA.U UP0, `(.L_x_3) ;  /* 0x0000000500fc7547 */ /* 0x000fea000b800000 */
[----:B------:R-:W1:Y:S01]  /*2a20*/  S2R R8, SR_LANEID ;  /* 0x0000000000087919 */ /* 0x000e620000000000 */
[--C-:B------:R-:W-:Y:S02]  /*2a30*/  IMAD R24, R184, 0x1000, R189.reuse ;  /* 0x00001000b8187824 */ /* 0x100fe400078e02bd */
[----:B------:R-:W-:Y:S02]  /*2a40*/  IMAD R185, R185, 0x1000, R189 ;  /* 0x00001000b9b97824 */ /* 0x000fe400078e02bd */
[----:B------:R-:W-:Y:S02]  /*2a50*/  VIADD R25, R24, 0x2a00 ;  /* 0x00002a0018197836 */ /* 0x000fe40000000000 */
[C---:B------:R-:W-:Y:S02]  /*2a60*/  VIADD R17, R185.reuse, 0x6800 ;  /* 0x00006800b9117836 */ /* 0x040fe40000000000 */
[----:B------:R-:W-:Y:S01]  /*2a70*/  VIADD R15, R185, 0x6400 ;  /* 0x00006400b90f7836 */ /* 0x000fe20000000000 */
[----:B-1----:R-:W-:-:S02]  /*2a80*/  SHF.R.U32.HI R9, RZ, 0x3, R8 ;  /* 0x00000003ff097819 */ /* 0x002fc40000011608 */
[----:B------:R-:W-:Y:S02]  /*2a90*/  LOP3.LUT R10, R8, 0x7, RZ, 0xc0, !PT ;  /* 0x00000007080a7812 */ /* 0x000fe400078ec0ff */
[----:B------:R-:W-:Y:S01]  /*2aa0*/  SHF.R.U32.HI R11, RZ, 0x4, R8 ;  /* 0x00000004ff0b7819 */ /* 0x000fe20000011608 */
[C---:B------:R-:W-:Y:S01]  /*2ab0*/  IMAD.SHL.U32 R12, R9.reuse, 0x8, RZ ;  /* 0x00000008090c7824 */ /* 0x040fe200078e00ff */
[----:B------:R-:W-:-:S03]  /*2ac0*/  SHF.L.U32 R13, R9, 0x3, RZ ;  /* 0x00000003090d7819 */ /* 0x000fc600000006ff */
[--C-:B------:R-:W-:Y:S01]  /*2ad0*/  IMAD R9, R11, 0x8, R10.reuse ;  /* 0x000000080b097824 */ /* 0x100fe200078e020a */
[----:B------:R-:W-:Y:S01]  /*2ae0*/  LOP3.LUT R10, R13, 0x8, R10, 0xe2, !PT ;  /* 0x000000080d0a7812 */ /* 0x000fe200078ee20a */
[----:B------:R-:W-:Y:S01]  /*2af0*/  IMAD.SHL.U32 R11, R11, 0x8, RZ ;  /* 0x000000080b0b7824 */ /* 0x000fe200078e00ff */
[----:B------:R-:W-:Y:S01]  /*2b00*/  LOP3.LUT R12, R12, 0x8, RZ, 0xe2, !PT ;  /* 0x000000080c0c7812 */ /* 0x000fe200078ee2ff */
[----:B------:R-:W-:Y:S02]  /*2b10*/  VIADD R13, R185, 0x6000 ;  /* 0x00006000b90d7836 */ /* 0x000fe40000000000 */
[----:B------:R-:W-:Y:S01]  /*2b20*/  IMAD R184, R10, 0x10, R11 ;  /* 0x000000100ab87824 */ /* 0x000fe200078e020b */
[----:B------:R-:W-:Y:S01]  /*2b30*/  LEA R12, R9, R12, 0x4 ;  /* 0x0000000c090c7211 */ /* 0x000fe200078e20ff */
[C---:B------:R-:W-:Y:S02]  /*2b40*/  VIADD R9, R24.reuse, 0x2000 ;  /* 0x0000200018097836 */ /* 0x040fe40000000000 */
[----:B------:R-:W-:Y:S01]  /*2b50*/  VIADD R11, R24, 0x2400 ;  /* 0x00002400180b7836 */ /* 0x000fe20000000000 */
[----:B------:R-:W-:Y:S01]  /*2b60*/  LEA R172, R12, R13, 0x1 ;  /* 0x0000000d0cac7211 */ /* 0x000fe200078e08ff */
[----:B------:R-:W-:-:S02]  /*2b70*/  IMAD.U32 R16, R184, 0x2, R9 ;  /* 0x00000002b8107824 */ /* 0x000fc400078e0009 */
[----:B------:R-:W-:Y:S02]  /*2b80*/  VIADD R9, R185, 0x6c00 ;  /* 0x00006c00b9097836 */ /* 0x000fe40000000000 */
[C---:B------:R-:W-:Y:S01]  /*2b90*/  IMAD.U32 R160, R12.reuse, 0x2, R17 ;  /* 0x000000020ca07824 */ /* 0x040fe200078e0011 */
[----:B------:R-:W-:Y:S01]  /*2ba0*/  LDSM.16.M88.4 R172, [R172] ;  /* 0x00000000acac783b */ /* 0x000fe20000000200 */
[----:B------:R-:W-:Y:S02]  /*2bb0*/  IMAD.U32 R28, R12, 0x2, R9 ;  /* 0x000000020c1c7824 */ /* 0x000fe400078e0009 */
[----:B------:R-:W-:Y:S01]  /*2bc0*/  IMAD.U32 R11, R184, 0x2, R11 ;  /* 0x00000002b80b7824 */ /* 0x000fe200078e000b */
[----:B------:R-:W1:Y:S01]  /*2bd0*/  LDSM.16.M88.4 R16, [R16] ;  /* 0x000000001010783b */ /* 0x000e620000000200 */
[----:B------:R-:W-:Y:S02]  /*2be0*/  IMAD.U32 R15, R12, 0x2, R15 ;  /* 0x000000020c0f7824 */ /* 0x000fe400078e000f */
[----:B------:R-:W-:Y:S01]  /*2bf0*/  VIADD R13, R24, 0x2800 ;  /* 0x00002800180d7836 */ /* 0x000fe20000000000 */
[----:B------:R-:W-:Y:S01]  /*2c00*/  LDSM.16.M88.4 R160, [R160] ;  /* 0x00000000a0a0783b */ /* 0x000fe20000000200 */
[----:B------:R-:W-:-:S03]  /*2c10*/  IMAD.U32 R25, R184, 0x2, R25 ;  /* 0x00000002b8197824 */ /* 0x000fc600078e0019 */
[----:B------:R2:W-:Y:S01]  /*2c20*/  LDSM.16.M88.4 R164, [R15] ;  /* 0x000000000fa4783b */ /* 0x0005e20000000200 */
[----:B------:R-:W-:-:S03]  /*2c30*/  LEA R13, R184, R13, 0x1 ;  /* 0x0000000db80d7211 */ /* 0x000fc600078e08ff */
[----:B------:R-:W-:Y:S04]  /*2c40*/  LDSM.16.M88.4 R28, [R28] ;  /* 0x000000001c1c783b */ /* 0x000fe80000000200 */
[----:B------:R-:W3:Y:S01]  /*2c50*/  LDSM.16.M88.4 R8, [R11] ;  /* 0x000000000b08783b */ /* 0x000ee20000000200 */
[----:B--2---:R-:W-:-:S03]  /*2c60*/  VIADD R15, R185, 0x6600 ;  /* 0x00006600b90f7836 */ /* 0x004fc60000000000 */
[----:B------:R2:W4:Y:S02]  /*2c70*/  LDSM.16.M88.4 R32, [R13] ;  /* 0x000000000d20783b */ /* 0x0005240000000200 */
[----:B--2---:R-:W-:-:S04]  /*2c80*/  VIADD R13, R185, 0x6200 ;  /* 0x00006200b90d7836 */ /* 0x004fc80000000000 */
[----:B------:R-:W-:-:S06]  /*2c90*/  IMAD.U32 R20, R12, 0x2, R13 ;  /* 0x000000020c147824 */ /* 0x000fcc00078e000d */
[----:B------:R-:W-:Y:S01]  /*2ca0*/  LDSM.16.M88.4 R20, [R20] ;  /* 0x000000001414783b */ /* 0x000fe20000000200 */
[C---:B-1----:R-:W-:Y:S08]  /*2cb0*/  HMMA.16816.F32 R156, R16.reuse, R172, R156 ;  /* 0x000000ac109c723c */ /* 0x042ff0000000189c */
        /* <DEDUP_REMOVED lines=12> */
[----:B------:R-:W-:Y:S01]  /*2d80*/  IMAD.U32 R176, R184, 0x2, R11 ;  /* 0x00000002b8b07824 */ /* 0x000fe200078e000b */
[C---:B------:R-:W-:Y:S01]  /*2d90*/  HMMA.16816.F32 R148, R16.reuse, R164, R148 ;  /* 0x000000a41094723c */ /* 0x040fe20000001894 */
[----:B------:R-:W-:Y:S01]  /*2da0*/  VIADD R11, R24, 0x2600 ;  /* 0x00002600180b7836 */ /* 0x000fe20000000000 */
[----:B------:R-:W1:Y:S04]  /*2db0*/  LDSM.16.M88.4 R180, [R9] ;  /* 0x0000000009b4783b */ /* 0x000e680000000200 */
[----:B------:R-:W-:Y:S01]  /*2dc0*/  LEA R168, R184, R11, 0x1 ;  /* 0x0000000bb8a87211 */ /* 0x000fe200078e08ff */
[----:B------:R-:W2:Y:S01]  /*2dd0*/  LDSM.16.M88.4 R176, [R176] ;  /* 0x00000000b0b0783b */ /* 0x000ea20000000200 */
[C---:B------:R-:W-:Y:S04]  /*2de0*/  HMMA.16816.F32 R144, R16.reuse, R166, R144 ;  /* 0x000000a61090723c */ /* 0x040fe80000001890 */
[----:B------:R-:W-:Y:S04]  /*2df0*/  LDSM.16.M88.4 R168, [R168] ;  /* 0x00000000a8a8783b */ /* 0x000fe80000000200 */
[C---:B------:R-:W-:Y:S08]  /*2e00*/  HMMA.16816.F32 R140, R16.reuse, R160, R140 ;  /* 0x000000a0108c723c */ /* 0x040ff0000000188c */
[C---:B------:R-:W-:Y:S08]  /*2e10*/  HMMA.16816.F32 R136, R16.reuse, R162, R136 ;  /* 0x000000a21088723c */ /* 0x040ff00000001888 */
[C---:B------:R-:W-:Y:S08]  /*2e20*/  HMMA.16816.F32 R132, R16.reuse, R28, R132 ;  /* 0x0000001c1084723c */ /* 0x040ff00000001884 */
[----:B------:R-:W-:Y:S01]  /*2e30*/  HMMA.16816.F32 R128, R16, R30, R128 ;  /* 0x0000001e1080723c */ /* 0x000fe20000001880 */
[C---:B------:R-:W-:Y:S01]  /*2e40*/  VIADD R17, R185.reuse, 0x6a00 ;  /* 0x00006a00b9117836 */ /* 0x040fe20000000000 */
[----:B------:R-:W-:Y:S01]  /*2e50*/  IADD3 R185, PT, PT, R185, 0x6e00, RZ ;  /* 0x00006e00b9b97810 */ /* 0x000fe20007ffe0ff */
[----:B------:R-:W-:-:S02]  /*2e60*/  IMAD.U32 R16, R12, 0x2, R15 ;  /* 0x000000020c107824 */ /* 0x000fc400078e000f */
[C---:B------:R-:W-:Y:S02]  /*2e70*/  IMAD.U32 R13, R12.reuse, 0x2, R17 ;  /* 0x000000020c0d7824 */ /* 0x040fe400078e0011 */
[----:B------:R-:W-:Y:S01]  /*2e80*/  IMAD.U32 R8, R12, 0x2, R185 ;  /* 0x000000020c087824 */ /* 0x000fe200078e00b9 */
[C---:B----4-:R-:W-:Y:S01]  /*2e90*/  HMMA.16816.F32 R92, R32.reuse, R172, R92 ;  /* 0x000000ac205c723c */ /* 0x050fe2000000185c */
[----:B------:R-:W-:Y:S01]  /*2ea0*/  VIADD R185, R24, 0x2e00 ;  /* 0x00002e0018b97836 */ /* 0x000fe20000000000 */
[----:B------:R-:W3:Y:S03]  /*2eb0*/  LDSM.16.M88.4 R16, [R16] ;  /* 0x000000001010783b */ /* 0x000ee60000000200 */
[----:B------:R-:W-:Y:S01]  /*2ec0*/  IMAD.U32 R185, R184, 0x2, R185 ;  /* 0x00000002b8b97824 */ /* 0x000fe200078e00b9 */
[----:B------:R-:W4:Y:S02]  /*2ed0*/  LDSM.16.M88.4 R12, [R13] ;  /* 0x000000000d0c783b */ /* 0x000f240000000200 */
[C---:B------:R-:W-:Y:S02]  /*2ee0*/  HMMA.16816.F32 R88, R32.reuse, R174, R88 ;  /* 0x000000ae2058723c */ /* 0x040fe40000001858 */
[----:B------:R-:W5:Y:S04]  /*2ef0*/  LDSM.16.M88.4 R8, [R8] ;  /* 0x000000000808783b */ /* 0x000f680000000200 */
[----:B------:R-:W5:Y:S02]  /*2f00*/  LDSM.16.M88.4 R24, [R25] ;  /* 0x000000001918783b */ /* 0x000f640000000200 */
        /* <DEDUP_REMOVED lines=48> */
.L_x_3:
[----:B------:R-:W-:Y:S01]  /*3210*/  STS.64 [R0], R156 ;  /* 0x0000009c00007388 */ /* 0x000fe20000000a00 */
[----:B------:R-:W1:Y:S01]  /*3220*/  LDC R11, c[0x0][0x39c] ;  /* 0x0000e700ff0b7b82 */ /* 0x000e620000000800 */
[----:B------:R-:W-:Y:S02]  /*3230*/  IMAD R2, R2, 0x80, R3 ;  /* 0x0000008002027824 */ /* 0x000fe400078e0203 */
[----:B------:R-:W-:Y:S04]  /*3240*/  STS.64 [R0+0x200], R158 ;  /* 0x0002009e00007388 */ /* 0x000fe80000000a00 */
[----:B------:R-:W-:Y:S01]  /*3250*/  STS.64 [R0+0x20], R152 ;  /* 0x0000209800007388 */ /* 0x000fe20000000a00 */
[----:B------:R-:W2:Y:S03]  /*3260*/  LDC.64 R8, c[0x0][0x390] ;  /* 0x0000e400ff087b82 */ /* 0x000ea60000000a00 */
[----:B------:R-:W-:Y:S04]  /*3270*/  STS.64 [R0+0x220], R154 ;  /* 0x0002209a00007388 */ /* 0x000fe80000000a00 */
[----:B------:R-:W-:Y:S01]  /*3280*/  STS.64 [R188], R148 ;  /* 0x00000094bc007388 */ /* 0x000fe20000000a00 */
[----:B------:R-:W3:Y:S03]  /*3290*/  LDC R13, c[0x0][0x39c] ;  /* 0x0000e700ff0d7b82 */ /* 0x000ee60000000800 */
[----:B------:R-:W-:Y:S04]  /*32a0*/  STS.64 [R188+0x200], R150 ;  /* 0x00020096bc007388 */ /* 0x000fe80000000a00 */
[----:B------:R-:W-:Y:S01]  /*32b0*/  STS.64 [R188+0x20], R144 ;  /* 0x00002090bc007388 */ /* 0x000fe20000000a00 */
[----:B------:R-:W4:Y:S01]  /*32c0*/  LDC R15, c[0x0][0x39c] ;  /* 0x0000e700ff0f7b82 */ /* 0x000f220000000800 */
[----:B-1----:R-:W-:-:S02]  /*32d0*/  IMAD R3, R11, UR5, R2 ;  /* 0x000000050b037c24 */ /* 0x002fc4000f8e0202 */
[----:B------:R-:W-:Y:S04]  /*32e0*/  STS.64 [R188+0x220], R146 ;  /* 0x00022092bc007388 */ /* 0x000fe80000000a00 */
[----:B------:R-:W-:Y:S01]  /*32f0*/  STS.64 [R190], R140 ;  /* 0x0000008cbe007388 */ /* 0x000fe20000000a00 */
[----:B--2---:R-:W-:Y:S01]  /*3300*/  IMAD.WIDE R2, R3, 0x2, R8 ;  /* 0x0000000203027825 */ /* 0x004fe200078e0208 */
[----:B------:R-:W1:Y:S02]  /*3310*/  LDC R17, c[0x0][0x39c] ;  /* 0x0000e700ff117b82 */ /* 0x000e640000000800 */
[----:B------:R-:W-:Y:S04]  /*3320*/  STS.64 [R190+0x200], R142 ;  /* 0x0002008ebe007388 */ /* 0x000fe80000000a00 */
[----:B------:R-:W-:Y:S02]  /*3330*/  STS.64 [R190+0x20], R136 ;  /* 0x00002088be007388 */ /* 0x000fe40000000a00 */
[----:B------:R-:W2:Y:S02]  /*3340*/  LDC R19, c[0x0][0x39c] ;  /* 0x0000e700ff137b82 */ /* 0x000ea40000000800 */
[----:B------:R-:W-:Y:S04]  /*3350*/  STS.64 [R190+0x220], R138 ;  /* 0x0002208abe007388 */ /* 0x000fe80000000a00 */
[----:B------:R-:W-:Y:S02]  /*3360*/  STS.64 [R191], R132 ;  /* 0x00000084bf007388 */ /* 0x000fe40000000a00 */
[----:B------:R-:W5:Y:S02]  /*3370*/  LDC R27, c[0x0][0x39c] ;  /* 0x0000e700ff1b7b82 */ /* 0x000f640000000800 */
[----:B------:R-:W-:Y:S04]  /*3380*/  STS.64 [R191+0x200], R134 ;  /* 0x00020086bf007388 */ /* 0x000fe80000000a00 */
[----:B------:R-:W-:Y:S02]  /*3390*/  STS.64 [R191+0x20], R128 ;  /* 0x00002080bf007388 */ /* 0x000fe40000000a00 */
[----:B------:R-:W5:Y:S02]  /*33a0*/  LDC R29, c[0x0][0x39c] ;  /* 0x0000e700ff1d7b82 */ /* 0x000f640000000800 */
        /* <DEDUP_REMOVED lines=10> */
[----:B------:R-:W-:Y:S04]  /*3450*/  STS.64 [R191+0x20], R112 ;  /* 0x00002070bf007388 */ /* 0x000fe80000000a00 */
[----:B------:R-:W-:Y:S04]  /*3460*/  STS.64 [R191+0x220], R114 ;  /* 0x00022072bf007388 */ /* 0x000fe80000000a00 */
[----:B------:R-:W-:Y:S04]  /*3470*/  STS.64 [R192], R108 ;  /* 0x0000006cc0007388 */ /* 0x000fe80000000a00 */
        /* <DEDUP_REMOVED lines=23> */
[----:B------:R3:W-:Y:S04]  /*35f0*/  STS.64 [R194], R36 ;  /* 0x00000024c2007388 */ /* 0x0007e80000000a00 */
[----:B------:R4:W-:Y:S04]  /*3600*/  STS.64 [R194+0x200], R38 ;  /* 0x00020026c2007388 */ /* 0x0009e80000000a00 */
[----:B------:R-:W-:Y:S04]  /*3610*/  STS.64 [R194+0x20], R40 ;  /* 0x00002028c2007388 */ /* 0x000fe80000000a00 */
[----:B------:R-:W-:Y:S01]  /*3620*/  STS.64 [R194+0x220], R42 ;  /* 0x0002202ac2007388 */ /* 0x000fe20000000a00 */
[----:B---3--:R-:W3:Y:S03]  /*3630*/  LDC R37, c[0x0][0x39c] ;  /* 0x0000e700ff257b82 */ /* 0x008ee60000000800 */
[----:B------:R-:W-:Y:S04]  /*3640*/  STS.64 [R195], R44 ;  /* 0x0000002cc3007388 */ /* 0x000fe80000000a00 */
[----:B------:R-:W-:Y:S01]  /*3650*/  STS.64 [R195+0x200], R46 ;  /* 0x0002002ec3007388 */ /* 0x000fe20000000a00 */
[----:B----4-:R-:W4:Y:S03]  /*3660*/  LDC R39, c[0x0][0x39c] ;  /* 0x0000e700ff277b82 */ /* 0x010f260000000800 */
        /* <DEDUP_REMOVED lines=8> */
[----:B------:R1:W-:Y:S04]  /*36f0*/  STS.64 [R198+0x20], R4 ;  /* 0x00002004c6007388 */ /* 0x0003e80000000a00 */
[----:B------:R2:W-:Y:S01]  /*3700*/  STS.64 [R198+0x220], R6 ;  /* 0x00022006c6007388 */ /* 0x0005e20000000a00 */
[----:B------:R-:W-:Y:S01]  /*3710*/  BAR.SYNC.DEFER_BLOCKING 0x0 ;  /* 0x0000000000007b1d */ /* 0x000fe20000010000 */
[----:B-1----:R-:W-:-:S04]  /*3720*/  IMAD.WIDE R4, R11, 0x2, R2 ;  /* 0x000000020b047825 */ /* 0x002fc800078e0202 */
[----:B--2---:R-:W-:-:S04]  /*3730*/  IMAD.WIDE R6, R13, 0x2, R4 ;  /* 0x000000020d067825 */ /* 0x004fc800078e0204 */
[----:B------:R-:W-:-:S04]  /*3740*/  IMAD.WIDE R8, R15, 0x2, R6 ;  /* 0x000000020f087825 */ /* 0x000fc800078e0206 */
[----:B------:R-:W-:Y:S01]  /*3750*/  IMAD.WIDE R10, R17, 0x2, R8 ;  /* 0x00000002110a7825 */ /* 0x000fe200078e0208 */
[----:B------:R-:W1:Y:S04]  /*3760*/  LDS R12, [R186+0x40] ;  /* 0x00004000ba0c7984 */ /* 0x000e680000000800 */
[----:B------:R-:W2:Y:S04]  /*3770*/  LDS R0, [R186] ;  /* 0x00000000ba007984 */ /* 0x000ea80000000800 */
[----:B------:R-:W3:Y:S04]  /*3780*/  LDS R16, [R186+0x80] ;  /* 0x00008000ba107984 */ /* 0x000ee80000000800 */
[----:B------:R-:W-:Y:S04]  /*3790*/  LDS R18, [R186+0xc0] ;  /* 0x0000c000ba127984 */ /* 0x000fe80000000800 */
[----:B------:R-:W4:Y:S04]  /*37a0*/  LDS R20, [R186+0x100] ;  /* 0x00010000ba147984 */ /* 0x000f280000000800 */
[----:B------:R-:W4:Y:S04]  /*37b0*/  LDS R21, [R186+0x140] ;  /* 0x00014000ba157984 */ /* 0x000f280000000800 */
[----:B------:R-:W4:Y:S04]  /*37c0*/  LDS R22, [R186+0x180] ;  /* 0x00018000ba167984 */ /* 0x000f280000000800 */
[----:B------:R-:W4:Y:S04]  /*37d0*/  LDS R23, [R186+0x1c0] ;  /* 0x0001c000ba177984 */ /* 0x000f280000000800 */
[----:B------:R-:W4:Y:S04]  /*37e0*/  LDS R25, [R186+0x240] ;  /* 0x00024000ba197984 */ /* 0x000f280000000800 */
[----:B------:R-:W4:Y:S01]  /*37f0*/  LDS R24, [R186+0x200] ;  /* 0x00020000ba187984 */ /* 0x000f220000000800 */
[----:B-1----:R-:W-:Y:S01]  /*3800*/  F2FP.F16.F32.PACK_AB R14, RZ, R12 ;  /* 0x0000000cff0e723e */ /* 0x002fe200000000ff */
[----:B------:R-:W-:-:S02]  /*3810*/  IMAD.WIDE R12, R19, 0x2, R10 ;  /* 0x00000002130c7825 */ /* 0x000fc400078e020a */
[----:B------:R-:W1:Y:S01]  /*3820*/  LDS R26, [R186+0x2c0] ;  /* 0x0002c000ba1a7984 */ /* 0x000e620000000800 */
[----:B--2---:R-:W-:Y:S02]  /*3830*/  F2FP.F16.F32.PACK_AB R0, RZ, R0 ;  /* 0x00000000ff00723e */ /* 0x004fe400000000ff */
[----:B------:R-:W-:Y:S01]  /*3840*/  PRMT R19, R14, 0x7610, R19 ;  /* 0x000076100e137816 */ /* 0x000fe20000000013 */
[----:B-----5:R-:W-:Y:S01]  /*3850*/  IMAD.WIDE R14, R27, 0x2, R12 ;  /* 0x000000021b0e7825 */ /* 0x020fe200078e020c */
[----:B------:R-:W-:Y:S01]  /*3860*/  PRMT R17, R0, 0x7610, R17 ;  /* 0x0000761000117816 */ /* 0x000fe20000000011 */
[----:B------:R-:W2:Y:S01]  /*3870*/  LDS R27, [R186+0x300] ;  /* 0x00030000ba1b7984 */ /* 0x000ea20000000800 */
[----:B---3--:R-:W-:-:S03]  /*3880*/  F2FP.F16.F32.PACK_AB R0, RZ, R16 ;  /* 0x00000010ff00723e */ /* 0x008fc600000000ff */
[----:B------:R3:W-:Y:S01]  /*3890*/  STG.E.U16 desc[UR10][R2.64], R17 ;  /* 0x0000001102007986 */ /* 0x0007e2000c10150a */
[----:B----4-:R-:W-:-:S03]  /*38a0*/  F2FP.F16.F32.PACK_AB R20, RZ, R20 ;  /* 0x00000014ff14723e */ /* 0x010fc600000000ff */
[----:B------:R4:W-:Y:S01]  /*38b0*/  STG.E.U16 desc[UR10][R4.64], R19 ;  /* 0x0000001304007986 */ /* 0x0009e2000c10150a */
[----:B------:R-:W-:-:S03]  /*38c0*/  PRMT R28, R20, 0x7610, R28 ;  /* 0x00007610141c7816 */ /* 0x000fc6000000001c */
[----:B------:R-:W5:Y:S01]  /*38d0*/  LDS R20, [R186+0x340] ;  /* 0x00034000ba147984 */ /* 0x000f620000000800 */
[----:B------:R-:W-:Y:S01]  /*38e0*/  F2FP.F16.F32.PACK_AB R21, RZ, R21 ;  /* 0x00000015ff15723e */ /* 0x000fe200000000ff */
[----:B---3--:R-:W-:Y:S01]  /*38f0*/  IMAD.WIDE R16, R29, 0x2, R14 ;  /* 0x000000021d107825 */ /* 0x008fe200078e020e */
[----:B------:R-:W-:Y:S01]  /*3900*/  F2FP.F16.F32.PACK_AB R3, RZ, R18 ;  /* 0x00000012ff03723e */ /* 0x000fe200000000ff */
[----:B------:R-:W3:Y:S01]  /*3910*/  LDC R29, c[0x0][0x39c] ;  /* 0x0000e700ff1d7b82 */ /* 0x000ee20000000800 */
[----:B------:R-:W-:Y:S02]  /*3920*/  F2FP.F16.F32.PACK_AB R22, RZ, R22 ;  /* 0x00000016ff16723e */ /* 0x000fe400000000ff */
[----:B----4-:R-:W-:Y:S01]  /*3930*/  PRMT R5, R0, 0x7610, R5 ;  /* 0x0000761000057816 */ /* 0x010fe20000000005 */
[----:B------:R-:W-:Y:S01]  /*3940*/  IMAD.WIDE R18, R31, 0x2, R16 ;  /* 0x000000021f127825 */ /* 0x000fe200078e0210 */
[----:B------:R-:W4:Y:S01]  /*3950*/  LDS R0, [R186+0x280] ;  /* 0x00028000ba007984 */ /* 0x000f220000000800 */
[----:B------:R-:W-:-:S02]  /*3960*/  PRMT R30, R21, 0x7610, R30 ;  /* 0x00007610151e7816 */ /* 0x000fc4000000001e */
[----:B------:R-:W4:Y:S01]  /*3970*/  LDC R31, c[0x0][0x39c] ;  /* 0x0000e700ff1f7b82 */ /* 0x000f220000000800 */
[----:B------:R2:W-:Y:S01]  /*3980*/  STG.E.U16 desc[UR10][R6.64], R5 ;  /* 0x0000000506007986 */ /* 0x0005e2000c10150a */
[----:B------:R-:W-:Y:S02]  /*3990*/  F2FP.F16.F32.PACK_AB R23, RZ, R23 ;  /* 0x00000017ff17723e */ /* 0x000fe400000000ff */
[----:B------:R-:W-:Y:S01]  /*39a0*/  F2FP.F16.F32.PACK_AB R25, RZ, R25 ;  /* 0x00000019ff19723e */ /* 0x000fe200000000ff */
[----:B------:R-:W4:Y:S01]  /*39b0*/  LDS R21, [R186+0x380] ;  /* 0x00038000ba157984 */ /* 0x000f220000000800 */
[----:B------:R-:W-:Y:S02]  /*39c0*/  F2FP.F16.F32.PACK_AB R24, RZ, R24 ;  /* 0x00000018ff18723e */ /* 0x000fe400000000ff */
[----:B-1----:R-:W-:Y:S02]  /*39d0*/  F2FP.F16.F32.PACK_AB R26, RZ, R26 ;  /* 0x0000001aff1a723e */ /* 0x002fe400000000ff */
[----:B--2---:R-:W-:Y:S01]  /*39e0*/  PRMT R7, R3, 0x7610, R7 ;  /* 0x0000761003077816 */ /* 0x004fe20000000007 */
[----:B------:R-:W-:Y:S01]  /*39f0*/  IMAD.WIDE R2, R33, 0x2, R18 ;  /* 0x0000000221027825 */ /* 0x000fe200078e0212 */
[----:B------:R-:W-:Y:S01]  /*3a00*/  F2FP.F16.F32.PACK_AB R27, RZ, R27 ;  /* 0x0000001bff1b723e */ /* 0x000fe200000000ff */
[----:B------:R-:W1:Y:S02]  /*3a10*/  LDC R33, c[0x0][0x39c] ;  /* 0x0000e700ff217b82 */ /* 0x000e640000000800 */
[----:B------:R3:W-:Y:S01]  /*3a20*/  STG.E.U16 desc[UR10][R8.64], R7 ;  /* 0x0000000708007986 */ /* 0x0007e2000c10150a */
[----:B------:R-:W-:-:S03]  /*3a30*/  IMAD.WIDE R4, R35, 0x2, R2 ;  /* 0x0000000223047825 */ /* 0x000fc600078e0202 */
[----:B------:R2:W-:Y:S02]  /*3a40*/  STG.E.U16 desc[UR10][R10.64], R28 ;  /* 0x0000001c0a007986 */ /* 0x0005e4000c10150a */
[----:B------:R-:W1:Y:S02]  /*3a50*/  LDC R35, c[0x0][0x39c] ;  /* 0x0000e700ff237b82 */ /* 0x000e640000000800 */
[----:B------:R4:W-:Y:S01]  /*3a60*/  STG.E.U16 desc[UR10][R12.64], R30 ;  /* 0x0000001e0c007986 */ /* 0x0009e2000c10150a */
[----:B-----5:R-:W-:Y:S01]  /*3a70*/  F2FP.F16.F32.PACK_AB R20, RZ, R20 ;  /* 0x00000014ff14723e */ /* 0x020fe200000000ff */
[----:B---3--:R-:W-:Y:S02]  /*3a80*/  IMAD.WIDE R6, R29, 0x2, R4 ;  /* 0x000000021d067825 */ /* 0x008fe400078e0204 */
[----:B------:R-:W3:Y:S01]  /*3a90*/  LDS R28, [R186+0x3c0] ;  /* 0x0003c000ba1c7984 */ /* 0x000ee20000000800 */
[----:B--2---:R-:W-:-:S03]  /*3aa0*/  PRMT R11, R22, 0x7610, R11 ;  /* 0x00007610160b7816 */ /* 0x004fc6000000000b */
[----:B------:R-:W2:Y:S01]  /*3ab0*/  LDS R29, [R186+0x800] ;  /* 0x00080000ba1d7984 */ /* 0x000ea20000000800 */
[----:B------:R-:W-:Y:S01]  /*3ac0*/  IMAD.WIDE R8, R37, 0x2, R6 ;  /* 0x0000000225087825 */ /* 0x000fe200078e0206 */
[----:B----4-:R-:W-:Y:S01]  /*3ad0*/  F2FP.F16.F32.PACK_AB R0, RZ, R0 ;  /* 0x00000000ff00723e */ /* 0x010fe200000000ff */
[----:B------:R-:W4:Y:S01]  /*3ae0*/  LDC R37, c[0x0][0x39c] ;  /* 0x0000e700ff257b82 */ /* 0x000f220000000800 */
[----:B------:R-:W-:Y:S01]  /*3af0*/  PRMT R13, R23, 0x7610, R13 ;  /* 0x00007610170d7816 */ /* 0x000fe2000000000d */
[----:B------:R5:W-:Y:S04]  /*3b00*/  STG.E.U16 desc[UR10][R14.64], R11 ;  /* 0x0000000b0e007986 */ /* 0x000be8000c10150a */
[----:B------:R-:W4:Y:S01]  /*3b10*/  LDS R22, [R186+0x840] ;  /* 0x00084000ba167984 */ /* 0x000f220000000800 */
[----:B------:R-:W-:Y:S01]  /*3b20*/  F2FP.F16.F32.PACK_AB R21, RZ, R21 ;  /* 0x00000015ff15723e */ /* 0x000fe200000000ff */
[----:B------:R-:W4:Y:S02]  /*3b30*/  LDC R23, c[0x0][0x39c] ;  /* 0x0000e700ff177b82 */ /* 0x000f240000000800 */
[----:B------:R1:W-:Y:S01]  /*3b40*/  STG.E.U16 desc[UR10][R16.64], R13 ;  /* 0x0000000d10007986 */ /* 0x0003e2000c10150a */
[----:B-----5:R-:W-:Y:S01]  /*3b50*/  IMAD.WIDE R10, R31, 0x2, R8 ;  /* 0x000000021f0a7825 */ /* 0x020fe200078e0208 */
[----:B------:R-:W-:-:S02]  /*3b60*/  PRMT R15, R25, 0x7610, R15 ;  /* 0x00007610190f7816 */ /* 0x000fc4000000000f */
[----:B------:R-:W-:Y:S02]  /*3b70*/  STG.E.U16 desc[UR10][R18.64], R24 ;  /* 0x0000001812007986 */ /* 0x000fe4000c10150a */
[----:B------:R-:W5:Y:S02]  /*3b80*/  LDC R25, c[0x0][0x39c] ;  /* 0x0000e700ff197b82 */ /* 0x000f640000000800 */
[----:B------:R3:W-:Y:S01]  /*3b90*/  STG.E.U16 desc[UR10][R2.64], R15 ;  /* 0x0000000f02007986 */ /* 0x0007e2000c10150a */
[----:B-1----:R-:W-:-:S03]  /*3ba0*/  IMAD.WIDE R12, R33, 0x2, R10 ;  /* 0x00000002210c7825 */ /* 0x002fc600078e020a */
[----:B------:R-:W1:Y:S02]  /*3bb0*/  LDS R18, [R186+0x8c0] ;  /* 0x0008c000ba127984 */ /* 0x000e640000000800 */
[----:B------:R-:W5:Y:S02]  /*3bc0*/  LDC R31, c[0x0][0x39c] ;  /* 0x0000e700ff1f7b82 */ /* 0x000f640000000800 */
[----:B------:R-:W5:Y:S01]  /*3bd0*/  LDS R19, [R186+0x900] ;  /* 0x00090000ba137984 */ /* 0x000f620000000800 */
[----:B---3--:R-:W-:Y:S01]  /*3be0*/  PRMT R3, R0, 0x7610, R3 ;  /* 0x0000761000037816 */ /* 0x008fe20000000003 */
[----:B------:R-:W-:Y:S02]  /*3bf0*/  IMAD.WIDE R14, R35, 0x2, R12 ;  /* 0x00000002230e7825 */ /* 0x000fe400078e020c */
[----:B------:R-:W3:Y:S02]  /*3c00*/  LDS R0, [R186+0x880] ;  /* 0x00088000ba007984 */ /* 0x000ee40000000800 */
[----:B------:R-:W3:Y:S01]  /*3c10*/  LDC R17, c[0x0][0x39c] ;  /* 0x0000e700ff117b82 */ /* 0x000ee20000000800 */
[----:B------:R-:W-:Y:S01]  /*3c20*/  F2FP.F16.F32.PACK_AB R28, RZ, R28 ;  /* 0x0000001cff1c723e */ /* 0x000fe200000000ff */
[----:B------:R4:W-:Y:S01]  /*3c30*/  STG.E.U16 desc[UR10][R4.64], R3 ;  /* 0x0000000304007986 */ /* 0x0009e2000c10150a */
[----:B--2---:R-:W-:-:S03]  /*3c40*/  F2FP.F16.F32.PACK_AB R29, RZ, R29 ;  /* 0x0000001dff1d723e */ /* 0x004fc600000000ff */
[----:B------:R2:W-:Y:S02]  /*3c50*/  STG.E.U16 desc[UR10][R6.64], R26 ;  /* 0x0000001a06007986 */ /* 0x0005e4000c10150a */
[----:B------:R-:W3:Y:S01]  /*3c60*/  LDC R33, c[0x0][0x39c] ;  /* 0x0000e700ff217b82 */ /* 0x000ee20000000800 */
[----:B------:R-:W-:Y:S02]  /*3c70*/  PRMT R30, R29, 0x7610, R30 ;  /* 0x000076101d1e7816 */ /* 0x000fe4000000001e */
[----:B----4-:R-:W-:Y:S01]  /*3c80*/  F2FP.F16.F32.PACK_AB R22, RZ, R22 ;  /* 0x00000016ff16723e */ /* 0x010fe200000000ff */
[----:B------:R-:W4:Y:S01]  /*3c90*/  LDS R24, [R186+0x9c0] ;  /* 0x0009c000ba187984 */ /* 0x000f220000000800 */
[----:B------:R-:W-:Y:S01]  /*3ca0*/  PRMT R5, R27, 0x7610, R5 ;  /* 0x000076101b057816 */ /* 0x000fe20000000005 */
[----:B------:R-:W-:Y:S02]  /*3cb0*/  IMAD.WIDE R2, R37, 0x2, R14 ;  /* 0x0000000225027825 */ /* 0x000fe400078e020e */
[----:B------:R-:W4:Y:S01]  /*3cc0*/  LDC R27, c[0x0][0x39c] ;  /* 0x0000e700ff1b7b82 */ /* 0x000f220000000800 */
[----:B--2---:R-:W-:Y:S01]  /*3cd0*/  PRMT R7, R20, 0x7610, R7 ;  /* 0x0000761014077816 */ /* 0x004fe20000000007 */
[----:B------:R2:W-:Y:S01]  /*3ce0*/  STG.E.U16 desc[UR10][R8.64], R5 ;  /* 0x0000000508007986 */ /* 0x0005e2000c10150a */
[----:B------:R-:W-:-:S03]  /*3cf0*/  PRMT R26, R21, 0x7610, R26 ;  /* 0x00007610151a7816 */ /* 0x000fc6000000001a */
[----:B------:R-:W4:Y:S02]  /*3d00*/  LDS R20, [R186+0x940] ;  /* 0x00094000ba147984 */ /* 0x000f240000000800 */
[----:B------:R-:W4:Y:S02]  /*3d10*/  LDC R35, c[0x0][0x39c] ;  /* 0x0000e700ff237b82 */ /* 0x000f240000000800 */
[----:B------:R3:W-:Y:S01]  /*3d20*/  STG.E.U16 desc[UR10][R10.64], R7 ;  /* 0x000000070a007986 */ /* 0x0007e2000c10150a */
[----:B-1----:R-:W-:Y:S01]  /*3d30*/  F2FP.F16.F32.PACK_AB R18, RZ, R18 ;  /* 0x00000012ff12723e */ /* 0x002fe200000000ff */
[----:B--2---:R-:W-:Y:S02]  /*3d40*/  IMAD.WIDE R4, R23, 0x2, R2 ;  /* 0x0000000217047825 */ /* 0x004fe400078e0202 */
[----:B------:R1:W-:Y:S02]  /*3d50*/  STG.E.U16 desc[UR10][R12.64], R26 ;  /* 0x0000001a0c007986 */ /* 0x0003e4000c10150a */
[----:B------:R-:W2:Y:S01]  /*3d60*/  LDC R29, c[0x0][0x39c] ;  /* 0x0000e700ff1d7b82 */ /* 0x000ea20000000800 */
[----:B-----5:R-:W-:Y:S01]  /*3d70*/  F2FP.F16.F32.PACK_AB R19, RZ, R19 ;  /* 0x00000013ff13723e */ /* 0x020fe200000000ff */
[----:B------:R-:W5:Y:S01]  /*3d80*/  LDS R23, [R186+0x980] ;  /* 0x00098000ba177984 */ /* 0x000f620000000800 */
[----:B---3--:R-:W-:Y:S01]  /*3d90*/  F2FP.F16.F32.PACK_AB R0, RZ, R0 ;  /* 0x00000000ff00723e */ /* 0x008fe200000000ff */
[----:B------:R-:W-:-:S02]  /*3da0*/  IMAD.WIDE R6, R25, 0x2, R4 ;  /* 0x0000000219067825 */ /* 0x000fc400078e0204 */
[----:B------:R3:W-:Y:S02]  /*3db0*/  STG.E.U16 desc[UR10][R14.64], R28 ;  /* 0x0000001c0e007986 */ /* 0x0007e4000c10150a */
[----:B------:R-:W2:Y:S01]  /*3dc0*/  LDC R37, c[0x0][0x39c] ;  /* 0x0000e700ff257b82 */ /* 0x000ea20000000800 */
[----:B-1----:R-:W-:Y:S01]  /*3dd0*/  PRMT R13, R22, 0x7610, R13 ;  /* 0x00007610160d7816 */ /* 0x002fe2000000000d */
[----:B------:R-:W-:Y:S01]  /*3de0*/  IMAD.WIDE R8, R31, 0x2, R6 ;  /* 0x000000021f087825 */ /* 0x000fe200078e0206 */
[----:B------:R-:W1:Y:S05]  /*3df0*/  LDS R25, [R186+0xa00] ;  /* 0x000a0000ba197984 */ /* 0x000e6a0000000800 */
[----:B------:R-:W2:Y:S01]  /*3e00*/  LDC R31, c[0x0][0x39c] ;  /* 0x0000e700ff1f7b82 */ /* 0x000ea20000000800 */
[----:B------:R-:W1:Y:S01]  /*3e10*/  LDS R21, [R186+0xa40] ;  /* 0x000a4000ba157984 */ /* 0x000e620000000800 */
[----:B------:R-:W-:Y:S01]  /*3e20*/  IMAD.WIDE R10, R17, 0x2, R8 ;  /* 0x00000002110a7825 */ /* 0x000fe200078e0208 */
[----:B----4-:R-:W-:-:S02]  /*3e30*/  F2FP.F16.F32.PACK_AB R24, RZ, R24 ;  /* 0x00000018ff18723e */ /* 0x010fc400000000ff */
[----:B------:R-:W-:Y:S01]  /*3e40*/  STG.E.U16 desc[UR10][R2.64], R30 ;  /* 0x0000001e02007986 */ /* 0x000fe2000c10150a */
[----:B------:R-:W-:-:S03]  /*3e50*/  IMAD.WIDE R16, R27, 0x2, R10 ;  /* 0x000000021b107825 */ /* 0x000fc600078e020a */
[----:B------:R4:W-:Y:S01]  /*3e60*/  STG.E.U16 desc[UR10][R4.64], R13 ;  /* 0x0000000d04007986 */ /* 0x0009e2000c10150a */
[----:B------:R-:W2:Y:S03]  /*3e70*/  LDC R27, c[0x0][0x39c] ;  /* 0x0000e700ff1b7b82 */ /* 0x000ea60000000800 */
[----:B------:R-:W2:Y:S01]  /*3e80*/  LDS R22, [R186+0xac0] ;  /* 0x000ac000ba167984 */ /* 0x000ea20000000800 */
[----:B------:R-:W-:-:S03]  /*3e90*/  F2FP.F16.F32.PACK_AB R20, RZ, R20 ;  /* 0x00000014ff14723e */ /* 0x000fc600000000ff */
[----:B------:R-:W2:Y:S01]  /*3ea0*/  LDS R26, [R186+0xb00] ;  /* 0x000b0000ba1a7984 */ /* 0x000ea20000000800 */
[----:B---3--:R-:W3:Y:S01]  /*3eb0*/  LDC R15, c[0x0][0x39c] ;  /* 0x0000e700ff0f7b82 */ /* 0x008ee20000000800 */
[----:B----4-:R-:W-:Y:S01]  /*3ec0*/  IMAD.WIDE R12, R33, 0x2, R16 ;  /* 0x00000002210c7825 */ /* 0x010fe200078e0210 */
[----:B------:R-:W-:Y:S01]  /*3ed0*/  PRMT R5, R0, 0x7610, R5 ;  /* 0x0000761000057816 */ /* 0x000fe20000000005 */
[----:B------:R-:W4:Y:S05]  /*3ee0*/  LDS R30, [R186+0x3bc0] ;  /* 0x003bc000ba1e7984 */ /* 0x000f2a0000000800 */
[----:B------:R-:W3:Y:S01]  /*3ef0*/  LDC R33, c[0x0][0x39c] ;  /* 0x0000e700ff217b82 */ /* 0x000ee20000000800 */
[----:B------:R-:W-:Y:S01]  /*3f00*/  IMAD.WIDE R2, R35, 0x2, R12 ;  /* 0x0000000223027825 */ /* 0x000fe200078e020c */
[----:B------:R-:W4:Y:S01]  /*3f10*/  LDS R0, [R186+0xa80] ;  /* 0x000a8000ba007984 */ /* 0x000f220000000800 */
[----:B-----5:R-:W-:-:S03]  /*3f20*/  F2FP.F16.F32.PACK_AB R23, RZ, R23 ;  /* 0x00000017ff17723e */ /* 0x020fc600000000ff */
[----:B------:R2:W-:Y:S02]  /*3f30*/  STG.E.U16 desc[UR10][R6.64], R5 ;  /* 0x0000000506007986 */ /* 0x0005e4000c10150a */
[----:B------:R-:W5:Y:S01]  /*3f40*/  LDC R35, c[0x0][0x39c] ;  /* 0x0000e700ff237b82 */ /* 0x000f620000000800 */
[----:B-1----:R-:W-:Y:S02]  /*3f50*/  F2FP.F16.F32.PACK_AB R25, RZ, R25 ;  /* 0x00000019ff19723e */ /* 0x002fe400000000ff */
[----:B------:R-:W-:Y:S02]  /*3f60*/  F2FP.F16.F32.PACK_AB R21, RZ, R21 ;  /* 0x00000015ff15723e */ /* 0x000fe400000000ff */
[----:B------:R-:W-:Y:S01]  /*3f70*/  PRMT R28, R25, 0x7610, R28 ;  /* 0x00007610191c7816 */ /* 0x000fe2000000001c */
[----:B--2---:R-:W-:Y:S01]  /*3f80*/  IMAD.WIDE R4, R31, 0x2, R2 ;  /* 0x000000021f047825 */ /* 0x004fe200078e0202 */
[----:B------:R-:W-:Y:S01]  /*3f90*/  PRMT R7, R18, 0x7610, R7 ;  /* 0x0000761012077816 */ /* 0x000fe20000000007 */
[----:B------:R-:W1:Y:S01]  /*3fa0*/  LDC R31, c[0x0][0x39c] ;  /* 0x0000e700ff1f7b82 */ /* 0x000e620000000800 */
[----:B------:R-:W2:Y:S04]  /*3fb0*/  LDS R18, [R186+0xb40] ;  /* 0x000b4000ba127984 */ /* 0x000ea80000000800 */
[----:B------:R4:W-:Y:S01]  /*3fc0*/  STG.E.U16 desc[UR10][R8.64], R7 ;  /* 0x0000000708007986 */ /* 0x0009e2000c10150a */
[----:B------:R-:W-:-:S02]  /*3fd0*/  F2FP.F16.F32.PACK_AB R22, RZ, R22 ;  /* 0x00000016ff16723e */ /* 0x000fc400000000ff */
[----:B------:R-:W5:Y:S01]  /*3fe0*/  LDC R25, c[0x0][0x39c] ;  /* 0x0000e700ff197b82 */ /* 0x000f620000000800 */
[----:B------:R-:W-:Y:S01]  /*3ff0*/  STG.E.U16 desc[UR10][R10.64], R19 ;  /* 0x000000130a007986 */ /* 0x000fe2000c10150a */
[----:B------:R-:W-:-:S03]  /*4000*/  F2FP.F16.F32.PACK_AB R26, RZ, R26 ;  /* 0x0000001aff1a723e */ /* 0x000fc600000000ff */
[----:B------:R-:W1:Y:S01]  /*4010*/  LDS R19, [R186+0xb80] ;  /* 0x000b8000ba137984 */ /* 0x000e620000000800 */
[----:B----4-:R-:W-:Y:S01]  /*4020*/  PRMT R9, R20, 0x7610, R9 ;  /* 0x0000761014097816 */ /* 0x010fe20000000009 */
[----:B------:R-:W-:Y:S02]  /*4030*/  IMAD.WIDE R6, R29, 0x2, R4 ;  /* 0x000000021d067825 */ /* 0x000fe400078e0204 */
[----:B------:R-:W4:Y:S01]  /*4040*/  LDS R20, [R186+0xbc0] ;  /* 0x000bc000ba147984 */ /* 0x000f220000000800 */
[----:B------:R-:W5:Y:S01]  /*4050*/  LDC R29, c[0x0][0x39c] ;  /* 0x0000e700ff1d7b82 */ /* 0x000f620000000800 */
[----:B------:R-:W-:Y:S02]  /*4060*/  F2FP.F16.F32.PACK_AB R30, RZ, R30 ;  /* 0x0000001eff1e723e */ /* 0x000fe400000000ff */
[----:B------:R3:W-:Y:S01]  /*4070*/  STG.E.U16 desc[UR10][R16.64], R9 ;  /* 0x0000000910007986 */ /* 0x0007e2000c10150a */
[----:B------:R-:W-:Y:S01]  /*4080*/  F2FP.F16.F32.PACK_AB R0, RZ, R0 ;  /* 0x00000000ff00723e */ /* 0x000fe200000000ff */
[----:B---3--:R-:W-:Y:S01]  /*4090*/  IMAD.WIDE R8, R27, 0x2, R6 ;  /* 0x000000021b087825 */ /* 0x008fe200078e0206 */
[----:B------:R-:W-:Y:S01]  /*40a0*/  PRMT R17, R23, 0x7610, R17 ;  /* 0x0000761017117816 */ /* 0x000fe20000000011 */
[----:B------:R-:W3:Y:S02]  /*40b0*/  LDS R27, [R186+0x1000] ;  /* 0x00100000ba1b7984 */ /* 0x000ee40000000800 */
[----:B------:R-:W-:-:S02]  /*40c0*/  IMAD.WIDE R10, R33, 0x2, R8 ;  /* 0x00000002210a7825 */ /* 0x000fc400078e0208 */
[----:B------:R1:W-:Y:S01]  /*40d0*/  STG.E.U16 desc[UR10][R12.64], R17 ;  /* 0x000000110c007986 */ /* 0x0003e2000c10150a */
[----:B------:R-:W3:Y:S01]  /*40e0*/  LDC R33, c[0x0][0x39c] ;  /* 0x0000e700ff217b82 */ /* 0x000ee20000000800 */
[----:B--2---:R-:W-:Y:S02]  /*40f0*/  F2FP.F16.F32.PACK_AB R18, RZ, R18 ;  /* 0x00000012ff12723e */ /* 0x004fe400000000ff */
[----:B------:R-:W-:Y:S01]  /*4100*/  STG.E.U16 desc[UR10][R2.64], R24 ;  /* 0x0000001802007986 */ /* 0x000fe2000c10150a */
[----:B------:R-:W-:-:S03]  /*4110*/  IMAD.WIDE R14, R15, 0x2, R10 ;  /* 0x000000020f0e7825 */ /* 0x000fc600078e020a */
[----:B------:R-:W2:Y:S01]  /*4120*/  LDS R23, [R186+0x1040] ;  /* 0x00104000ba177984 */ /* 0x000ea20000000800 */
[----:B-1----:R-:W-:Y:S01]  /*4130*/  F2FP.F16.F32.PACK_AB R19, RZ, R19 ;  /* 0x00000013ff13723e */ /* 0x002fe200000000ff */
[----:B------:R-:W-:Y:S01]  /*4140*/  IMAD.WIDE R16, R31, 0x2, R14 ;  /* 0x000000021f107825 */ /* 0x000fe200078e020e */
[----:B------:R-:W-:Y:S01]  /*4150*/  PRMT R13, R21, 0x7610, R13 ;  /* 0x00007610150d7816 */ /* 0x000fe2000000000d */
[----:B------:R1:W-:Y:S01]  /*4160*/  STG.E.U16 desc[UR10][R4.64], R28 ;  /* 0x0000001c04007986 */ /* 0x0003e2000c10150a */
[----:B------:R-:W2:Y:S01]  /*4170*/  LDC R31, c[0x0][0x39c] ;  /* 0x0000e700ff1f7b82 */ /* 0x000ea20000000800 */
[----:B----4-:R-:W-:Y:S02]  /*4180*/  F2FP.F16.F32.PACK_AB R20, RZ, R20 ;  /* 0x00000014ff14723e */ /* 0x010fe400000000ff */
[----:B------:R5:W-:Y:S04]  /*4190*/  STG.E.U16 desc[UR10][R6.64], R13 ;  /* 0x0000000d06007986 */ /* 0x000be8000c10150a */
[----:B------:R-:W4:Y:S01]  /*41a0*/  LDS R21, [R186+0x10c0] ;  /* 0x0010c000ba157984 */ /* 0x000f220000000800 */
[----:B-1----:R-:W-:-:S03]  /*41b0*/  PRMT R5, R0, 0x7610, R5 ;  /* 0x0000761000057816 */ /* 0x002fc60000000005 */
[----:B------:R-:W1:Y:S01]  /*41c0*/  LDS R24, [R186+0x1100] ;  /* 0x00110000ba187984 */ /* 0x000e620000000800 */
[----:B-----5:R-:W-:-:S03]  /*41d0*/  IMAD.WIDE R12, R29, 0x2, R16 ;  /* 0x000000021d0c7825 */ /* 0x020fc600078e0210 */
[----:B------:R-:W5:Y:S01]  /*41e0*/  LDS R0, [R186+0x1080] ;  /* 0x00108000ba007984 */ /* 0x000f620000000800 */
[----:B------:R-:W5:Y:S03]  /*41f0*/  LDC R29, c[0x0][0x39c] ;  /* 0x0000e700ff1d7b82 */ /* 0x000f660000000800 */
[----:B------:R2:W-:Y:S01]  /*4200*/  STG.E.U16 desc[UR10][R8.64], R5 ;  /* 0x0000000508007986 */ /* 0x0005e2000c10150a */
[----:B------:R-:W-:Y:S01]  /*4210*/  IMAD.WIDE R2, R35, 0x2, R12 ;  /* 0x0000000223027825 */ /* 0x000fe200078e020c */
[----:B---3--:R-:W-:Y:S02]  /*4220*/  F2FP.F16.F32.PACK_AB R27, RZ, R27 ;  /* 0x0000001bff1b723e */ /* 0x008fe400000000ff */
[----:B------:R-:W-:Y:S01]  /*4230*/  STG.E.U16 desc[UR10][R10.64], R22 ;  /* 0x000000160a007986 */ /* 0x000fe2000c10150a */
[----:B------:R-:W3:Y:S01]  /*4240*/  LDC R35, c[0x0][0x39c] ;  /* 0x0000e700ff237b82 */ /* 0x000ee20000000800 */
[----:B------:R-:W-:-:S02]  /*4250*/  PRMT R28, R27, 0x7610, R28 ;  /* 0x000076101b1c7816 */ /* 0x000fc4000000001c */
[----:B------:R-:W-:Y:S01]  /*4260*/  STG.E.U16 desc[UR10][R14.64], R26 ;  /* 0x0000001a0e007986 */ /* 0x000fe2000c10150a */
[----:B--2---:R-:W-:Y:S01]  /*4270*/  IMAD.WIDE R4, R33, 0x2, R2 ;  /* 0x0000000221047825 */ /* 0x004fe200078e0202 */
[----:B------:R-:W-:-:S03]  /*4280*/  PRMT R9, R18, 0x7610, R9 ;  /* 0x0000761012097816 */ /* 0x000fc60000000009 */
[----:B------:R-:W2:Y:S01]  /*4290*/  LDC R33, c[0x0][0x39c] ;  /* 0x0000e700ff217b82 */ /* 0x000ea20000000800 */
[----:B------:R-:W2:Y:S01]  /*42a0*/  LDS R18, [R186+0x1140] ;  /* 0x00114000ba127984 */ /* 0x000ea20000000800 */
[----:B------:R-:W-:Y:S01]  /*42b0*/  F2FP.F16.F32.PACK_AB R23, RZ, R23 ;  /* 0x00000017ff17723e */ /* 0x000fe200000000ff */
[----:B------:R-:W-:Y:S02]  /*42c0*/  IMAD.WIDE R6, R25, 0x2, R4 ;  /* 0x0000000219067825 */ /* 0x000fe400078e0204 */
[----:B------:R1:W-:Y:S03]  /*42d0*/  STG.E.U16 desc[UR10][R16.64], R9 ;  /* 0x0000000910007986 */ /* 0x0003e6000c10150a */
[----:B------:R-:W2:Y:S01]  /*42e0*/  LDC R27, c[0x0][0x39c] ;  /* 0x0000e700ff1b7b82 */ /* 0x000ea20000000800 */
[----:B------:R-:W2:Y:S04]  /*42f0*/  LDS R22, [R186+0x1180] ;  /* 0x00118000ba167984 */ /* 0x000ea80000000800 */
[----:B------:R-:W2:Y:S01]  /*4300*/  LDS R25, [R186+0x11c0] ;  /* 0x0011c000ba197984 */ /* 0x000ea20000000800 */
[----:B----4-:R-:W-:Y:S01]  /*4310*/  F2FP.F16.F32.PACK_AB R21, RZ, R21 ;  /* 0x00000015ff15723e */ /* 0x010fe200000000ff */
[----:B-1----:R-:W-:Y:S01]  /*4320*/  IMAD.WIDE R8, R31, 0x2, R6 ;  /* 0x000000021f087825 */ /* 0x002fe200078e0206 */
[----:B------:R-:W-:Y:S01]  /*4330*/  PRMT R17, R19, 0x7610, R17 ;  /* 0x0000761013117816 */ /* 0x000fe20000000011 */
[----:B------:R-:W1:Y:S01]  /*4340*/  LDC R31, c[0x0][0x39c] ;  /* 0x0000e700ff1f7b82 */ /* 0x000e620000000800 */
[----:B------:R-:W4:Y:S01]  /*4350*/  LDS R19, [R186+0x1240] ;  /* 0x00124000ba137984 */ /* 0x000f220000000800 */
[----:B------:R-:W-:Y:S01]  /*4360*/  F2FP.F16.F32.PACK_AB R24, RZ, R24 ;  /* 0x00000018ff18723e */ /* 0x000fe200000000ff */
[----:B-----5:R-:W-:-:S02]  /*4370*/  IMAD.WIDE R10, R29, 0x2, R8 ;  /* 0x000000021d0a7825 */ /* 0x020fc400078e0208 */
[----:B------:R5:W-:Y:S01]  /*4380*/  STG.E.U16 desc[UR10][R12.64], R17 ;  /* 0x000000110c007986 */ /* 0x000be2000c10150a */
[----:B------:R-:W-:Y:S02]  /*4390*/  F2FP.F16.F32.PACK_AB R0, RZ, R0 ;  /* 0x00000000ff00723e */ /* 0x000fe400000000ff */
[----:B------:R-:W4:Y:S01]  /*43a0*/  LDC R29, c[0x0][0x39c] ;  /* 0x0000e700ff1d7b82 */ /* 0x000f220000000800 */
[----:B------:R-:W-:Y:S01]  /*43b0*/  STG.E.U16 desc[UR10][R2.64], R20 ;  /* 0x0000001402007986 */ /* 0x000fe2000c10150a */
[----:B---3--:R-:W-:-:S03]  /*43c0*/  IMAD.WIDE R14, R35, 0x2, R10 ;  /* 0x00000002230e7825 */ /* 0x008fc600078e020a */
[----:B------:R3:W-:Y:S03]  /*43d0*/  STG.E.U16 desc[UR10][R4.64], R28 ;  /* 0x0000001c04007986 */ /* 0x0007e6000c10150a */
[----:B------:R-:W4:Y:S01]  /*43e0*/  LDC R35, c[0x0][0x39c] ;  /* 0x0000e700ff237b82 */ /* 0x000f220000000800 */
[----:B-----5:R-:W-:Y:S01]  /*43f0*/  PRMT R13, R23, 0x7610, R13 ;  /* 0x00007610170d7816 */ /* 0x020fe2000000000d */
[----:B--2---:R-:W-:Y:S01]  /*4400*/  IMAD.WIDE R16, R33, 0x2, R14 ;  /* 0x0000000221107825 */ /* 0x004fe200078e020e */
[----:B------:R-:W2:Y:S01]  /*4410*/  LDS R26, [R186+0x1200] ;  /* 0x00120000ba1a7984 */ /* 0x000ea20000000800 */
[----:B------:R-:W-:-:S03]  /*4420*/  F2FP.F16.F32.PACK_AB R18, RZ, R18 ;  /* 0x00000012ff12723e */ /* 0x000fc600000000ff */
[----:B------:R5:W-:Y:S01]  /*4430*/  STG.E.U16 desc[UR10][R6.64], R13 ;  /* 0x0000000d06007986 */ /* 0x000be2000c10150a */
[----:B------:R-:W2:Y:S01]  /*4440*/  LDC R33, c[0x0][0x39c] ;  /* 0x0000e700ff217b82 */ /* 0x000ea20000000800 */
[----:B---3--:R-:W-:Y:S02]  /*4450*/  PRMT R5, R0, 0x7610, R5 ;  /* 0x0000761000057816 */ /* 0x008fe40000000005 */
[----:B------:R-:W3:Y:S01]  /*4460*/  LDS R0, [R186+0x1280] ;  /* 0x00128000ba007984 */ /* 0x000ee20000000800 */
[----:B------:R-:W-:-:S03]  /*4470*/  F2FP.F16.F32.PACK_AB R22, RZ, R22 ;  /* 0x00000016ff16723e */ /* 0x000fc600000000ff */
[----:B------:R4:W-:Y:S01]  /*4480*/  STG.E.U16 desc[UR10][R8.64], R5 ;  /* 0x0000000508007986 */ /* 0x0009e2000c10150a */
[----:B------:R-:W-:Y:S01]  /*4490*/  F2FP.F16.F32.PACK_AB R25, RZ, R25 ;  /* 0x00000019ff19723e */ /* 0x000fe200000000ff */
[----:B-----5:R-:W-:Y:S02]  /*44a0*/  IMAD.WIDE R12, R37, 0x2, R16 ;  /* 0x00000002250c7825 */ /* 0x020fe400078e0210 */
[----:B------:R-:W-:Y:S01]  /*44b0*/  STG.E.U16 desc[UR10][R10.64], R21 ;  /* 0x000000150a007986 */ /* 0x000fe2000c10150a */
[----:B------:R-:W5:Y:S03]  /*44c0*/  LDC R37, c[0x0][0x39c] ;  /* 0x0000e700ff257b82 */ /* 0x000f660000000800 */
[----:B------:R-:W-:Y:S01]  /*44d0*/  STG.E.U16 desc[UR10][R14.64], R24 ;  /* 0x000000180e007986 */ /* 0x000fe2000c10150a */
[----:B-1----:R-:W-:Y:S01]  /*44e0*/  IMAD.WIDE R2, R31, 0x2, R12 ;  /* 0x000000021f027825 */ /* 0x002fe200078e020c */
[----:B----4-:R-:W-:-:S02]  /*44f0*/  F2FP.F16.F32.PACK_AB R19, RZ, R19 ;  /* 0x00000013ff13723e */ /* 0x010fc400000000ff */
[----:B------:R-:W-:Y:S01]  /*4500*/  PRMT R9, R18, 0x7610, R9 ;  /* 0x0000761012097816 */ /* 0x000fe20000000009 */
[----:B------:R-:W1:Y:S01]  /*4510*/  LDC R31, c[0x0][0x39c] ;  /* 0x0000e700ff1f7b82 */ /* 0x000e620000000800 */
[----:B------:R-:W4:Y:S01]  /*4520*/  LDS R18, [R186+0x1340] ;  /* 0x00134000ba127984 */ /* 0x000f220000000800 */
[----:B------:R-:W-:-:S03]  /*4530*/  IMAD.WIDE R4, R29, 0x2, R2 ;  /* 0x000000021d047825 */ /* 0x000fc600078e0202 */
[----:B------:R3:W-:Y:S03]  /*4540*/  STG.E.U16 desc[UR10][R16.64], R9 ;  /* 0x0000000910007986 */ /* 0x0007e6000c10150a */
[----:B------:R-:W5:Y:S01]  /*4550*/  LDC R29, c[0x0][0x39c] ;  /* 0x0000e700ff1d7b82 */ /* 0x000f620000000800 */
[----:B------:R-:W-:Y:S01]  /*4560*/  IMAD.WIDE R6, R27, 0x2, R4 ;  /* 0x000000021b067825 */ /* 0x000fe200078e0204 */
[----:B------:R-:W4:Y:S04]  /*4570*/  LDS R20, [R186+0x12c0] ;  /* 0x0012c000ba147984 */ /* 0x000f280000000800 */
[----:B------:R-:W4:Y:S01]  /*4580*/  LDS R23, [R186+0x1300] ;  /* 0x00130000ba177984 */ /* 0x000f220000000800 */
[----:B--2---:R-:W-:Y:S01]  /*4590*/  F2FP.F16.F32.PACK_AB R26, RZ, R26 ;  /* 0x0000001aff1a723e */ /* 0x004fe200000000ff */
[----:B---3--:R-:W-:Y:S01]  /*45a0*/  IMAD.WIDE R8, R33, 0x2, R6 ;  /* 0x0000000221087825 */ /* 0x008fe200078e0206 */
[----:B------:R-:W-:Y:S01]  /*45b0*/  PRMT R17, R22, 0x7610, R17 ;  /* 0x0000761016117816 */ /* 0x000fe20000000011 */
[----:B------:R-:W2:Y:S01]  /*45c0*/  LDC R33, c[0x0][0x39c] ;  /* 0x0000e700ff217b82 */ /* 0x000ea20000000800 */
[----:B------:R-:W3:Y:S01]  /*45d0*/  LDS R21, [R186+0x1380] ;  /* 0x00138000ba157984 */ /* 0x000ee20000000800 */
[----:B------:R-:W-:Y:S01]  /*45e0*/  F2FP.F16.F32.PACK_AB R0, RZ, R0 ;  /* 0x00000000ff00723e */ /* 0x000fe200000000ff */
[----:B------:R-:W-:-:S02]  /*45f0*/  IMAD.WIDE R10, R35, 0x2, R8 ;  /* 0x00000002230a7825 */ /* 0x000fc400078e0208 */
[----:B------:R1:W-:Y:S03]  /*4600*/  STG.E.U16 desc[UR10][R12.64], R17 ;  /* 0x000000110c007986 */ /* 0x0003e6000c10150a */
[----:B------:R-:W2:Y:S01]  /*4610*/  LDC R35, c[0x0][0x39c] ;  /* 0x0000e700ff237b82 */ /* 0x000ea20000000800 */
[----:B------:R-:W2:Y:S01]  /*4620*/  LDS R27, [R186+0x1800] ;  /* 0x00180000ba1b7984 */ /* 0x000ea20000000800 */
[----:B-1----:R-:W-:-:S03]  /*4630*/  IMAD.WIDE R14, R31, 0x2, R10 ;  /* 0x000000021f0e7825 */ /* 0x002fc600078e020a */
[----:B------:R-:W-:Y:S03]  /*4640*/  STG.E.U16 desc[UR10][R2.64], R25 ;  /* 0x0000001902007986 */ /* 0x000fe6000c10150a */
[----:B------:R-:W1:Y:S01]  /*4650*/  LDC R31, c[0x0][0x39c] ;  /* 0x0000e700ff1f7b82 */ /* 0x000e620000000800 */
[----:B------:R-:W-:Y:S01]  /*4660*/  PRMT R13, R19, 0x7610, R13 ;  /* 0x00007610130d7816 */ /* 0x000fe2000000000d */
[----:B-----5:R-:W-:Y:S01]  /*4670*/  IMAD.WIDE R16, R29, 0x2, R14 ;  /* 0x000000021d107825 */ /* 0x020fe200078e020e */
[----:B------:R-:W5:Y:S01]  /*4680*/  LDS R22, [R186+0x1840] ;  /* 0x00184000ba167984 */ /* 0x000f620000000800 */
[----:B----4-:R-:W-:-:S03]  /*4690*/  F2FP.F16.F32.PACK_AB R18, RZ, R18 ;  /* 0x00000012ff12723e */ /* 0x010fc600000000ff */
[----:B------:R4:W-:Y:S01]  /*46a0*/  STG.E.U16 desc[UR10][R4.64], R26 ;  /* 0x0000001a04007986 */ /* 0x0009e2000c10150a */
[----:B------:R-:W1:Y:S03]  /*46b0*/  LDC R29, c[0x0][0x39c] ;  /* 0x0000e700ff1d7b82 */ /* 0x000e660000000800 */
[----:B------:R3:W-:Y:S04]  /*46c0*/  STG.E.U16 desc[UR10][R6.64], R13 ;  /* 0x0000000d06007986 */ /* 0x0007e8000c10150a */
[----:B------:R-:W1:Y:S01]  /*46d0*/  LDS R24, [R186+0x13c0] ;  /* 0x0013c000ba187984 */ /* 0x000e620000000800 */
[----:B------:R-:W-:Y:S02]  /*46e0*/  F2FP.F16.F32.PACK_AB R20, RZ, R20 ;  /* 0x00000014ff14723e */ /* 0x000fe400000000ff */
[----:B----4-:R-:W-:Y:S01]  /*46f0*/  PRMT R5, R0, 0x7610, R5 ;  /* 0x0000761000057816 */ /* 0x010fe20000000005 */
[----:B------:R-:W4:Y:S01]  /*4700*/  LDS R19, [R186+0x18c0] ;  /* 0x0018c000ba137984 */ /* 0x000f220000000800 */
[----:B------:R-:W-:Y:S01]  /*4710*/  F2FP.F16.F32.PACK_AB R23, RZ, R23 ;  /* 0x00000017ff17723e */ /* 0x000fe200000000ff */
[----:B---3--:R-:W-:-:S02]  /*4720*/  IMAD.WIDE R12, R37, 0x2, R16 ;  /* 0x00000002250c7825 */ /* 0x008fc400078e0210 */
[----:B------:R-:W3:Y:S01]  /*4730*/  LDS R0, [R186+0x1880] ;  /* 0x00188000ba007984 */ /* 0x000ee20000000800 */
[----:B------:R-:W3:Y:S01]  /*4740*/  LDC R37, c[0x0][0x39c] ;  /* 0x0000e700ff257b82 */ /* 0x000ee20000000800 */
[----:B------:R-:W-:Y:S02]  /*4750*/  F2FP.F16.F32.PACK_AB R21, RZ, R21 ;  /* 0x00000015ff15723e */ /* 0x000fe400000000ff */
[----:B------:R5:W-:Y:S01]  /*4760*/  STG.E.U16 desc[UR10][R8.64], R5 ;  /* 0x0000000508007986 */ /* 0x000be2000c10150a */
[----:B--2---:R-:W-:-:S03]  /*4770*/  IMAD.WIDE R2, R33, 0x2, R12 ;  /* 0x0000000221027825 */ /* 0x004fc600078e020c */
[----:B------:R-:W-:Y:S01]  /*4780*/  STG.E.U16 desc[UR10][R10.64], R20 ;  /* 0x000000140a007986 */ /* 0x000fe2000c10150a */
[----:B------:R-:W2:Y:S01]  /*4790*/  LDC R33, c[0x0][0x39c] ;  /* 0x0000e700ff217b82 */ /* 0x000ea20000000800 */
[----:B------:R-:W-:Y:S02]  /*47a0*/  F2FP.F16.F32.PACK_AB R27, RZ, R27 ;  /* 0x0000001bff1b723e */ /* 0x000fe400000000ff */
[----:B------:R-:W-:Y:S02]  /*47b0*/  STG.E.U16 desc[UR10][R14.64], R23 ;  /* 0x000000170e007986 */ /* 0x000fe4000c10150a */
[----:B------:R-:W-:Y:S01]  /*47c0*/  PRMT R28, R27, 0x7610, R28 ;  /* 0x000076101b1c7816 */ /* 0x000fe2000000001c */
[----:B-----5:R-:W-:Y:S01]  /*47d0*/  IMAD.WIDE R4, R35, 0x2, R2 ;  /* 0x0000000223047825 */ /* 0x020fe200078e0202 */
[----:B------:R-:W-:Y:S01]  /*47e0*/  PRMT R9, R18, 0x7610, R9 ;  /* 0x0000761012097816 */ /* 0x000fe20000000009 */
[----:B------:R-:W5:Y:S01]  /*47f0*/  LDC R35, c[0x0][0x39c] ;  /* 0x0000e700ff237b82 */ /* 0x000f620000000800 */
[----:B------:R-:W5:Y:S01]  /*4800*/  LDS R18, [R186+0x1940] ;  /* 0x00194000ba127984 */ /* 0x000f620000000800 */
[----:B------:R-:W-:Y:S01]  /*4810*/  F2FP.F16.F32.PACK_AB R22, RZ, R22 ;  /* 0x00000016ff16723e */ /* 0x000fe200000000ff */
[----:B-1----:R-:W-:-:S02]  /*4820*/  IMAD.WIDE R6, R31, 0x2, R4 ;  /* 0x000000021f067825 */ /* 0x002fc400078e0204 */
[----:B------:R1:W-:Y:S03]  /*4830*/  STG.E.U16 desc[UR10][R16.64], R9 ;  /* 0x0000000910007986 */ /* 0x0003e6000c10150a */
[----:B------:R-:W5:Y:S01]  /*4840*/  LDC R31, c[0x0][0x39c] ;  /* 0x0000e700ff1f7b82 */ /* 0x000f620000000800 */
[----:B------:R-:W5:Y:S01]  /*4850*/  LDS R25, [R186+0x1900] ;  /* 0x00190000ba197984 */ /* 0x000f620000000800 */
[----:B------:R-:W-:-:S03]  /*4860*/  F2FP.F16.F32.PACK_AB R24, RZ, R24 ;  /* 0x00000018ff18723e */ /* 0x000fc600000000ff */
[----:B------:R-:W5:Y:S03]  /*4870*/  LDS R20, [R186+0x1980] ;  /* 0x00198000ba147984 */ /* 0x000f660000000800 */
[----:B------:R-:W5:Y:S01]  /*4880*/  LDC R27, c[0x0][0x39c] ;  /* 0x0000e700ff1b7b82 */ /* 0x000f620000000800 */
[----:B-1----:R-:W-:Y:S01]  /*4890*/  IMAD.WIDE R8, R29, 0x2, R6 ;  /* 0x000000021d087825 */ /* 0x002fe200078e0206 */
[----:B------:R-:W-:Y:S01]  /*48a0*/  PRMT R17, R21, 0x7610, R17 ;  /* 0x0000761015117816 */ /* 0x000fe20000000011 */
[----:B------:R-:W1:Y:S01]  /*48b0*/  LDS R23, [R186+0x19c0] ;  /* 0x0019c000ba177984 */ /* 0x000e620000000800 */
[----:B----4-:R-:W-:Y:S02]  /*48c0*/  F2FP.F16.F32.PACK_AB R19, RZ, R19 ;  /* 0x00000013ff13723e */ /* 0x010fe400000000ff */
[----:B---3--:R-:W-:Y:S01]  /*48d0*/  F2FP.F16.F32.PACK_AB R0, RZ, R0 ;  /* 0x00000000ff00723e */ /* 0x008fe200000000ff */
[----:B------:R-:W-:Y:S01]  /*48e0*/  IMAD.WIDE R10, R37, 0x2, R8 ;  /* 0x00000002250a7825 */ /* 0x000fe200078e0208 */
[----:B------:R-:W3:Y:S01]  /*48f0*/  LDC R29, c[0x0][0x39c] ;  /* 0x0000e700ff1d7b82 */ /* 0x000ee20000000800 */
[----:B------:R4:W-:Y:S02]  /*4900*/  STG.E.U16 desc[UR10][R12.64], R17 ;  /* 0x000000110c007986 */ /* 0x0009e4000c10150a */
[----:B--2---:R-:W-:-:S02]  /*4910*/  IMAD.WIDE R14, R33, 0x2, R10 ;  /* 0x00000002210e7825 */ /* 0x004fc400078e020a */
[----:B------:R-:W-:Y:S03]  /*4920*/  STG.E.U16 desc[UR10][R2.64], R24 ;  /* 0x0000001802007986 */ /* 0x000fe6000c10150a */
[----:B------:R-:W2:Y:S01]  /*4930*/  LDC R37, c[0x0][0x39c] ;  /* 0x0000e700ff257b82 */ /* 0x000ea20000000800 */
[----:B------:R-:W2:Y:S01]  /*4940*/  LDS R21, [R186+0x1a40] ;  /* 0x001a4000ba157984 */ /* 0x000ea20000000800 */
[----:B----4-:R-:W-:Y:S01]  /*4950*/  PRMT R13, R22, 0x7610, R13 ;  /* 0x00007610160d7816 */ /* 0x010fe2000000000d */
[----:B-----5:R-:W-:Y:S02]  /*4960*/  IMAD.WIDE R16, R35, 0x2, R14 ;  /* 0x0000000223107825 */ /* 0x020fe400078e020e */
[----:B------:R4:W-:Y:S03]  /*4970*/  STG.E.U16 desc[UR10][R4.64], R28 ;  /* 0x0000001c04007986 */ /* 0x0009e6000c10150a */
[----:B------:R-:W5:Y:S01]  /*4980*/  LDC R33, c[0x0][0x39c] ;  /* 0x0000e700ff217b82 */ /* 0x000f620000000800 */
[----:B------:R-:W-:Y:S01]  /*4990*/  F2FP.F16.F32.PACK_AB R18, RZ, R18 ;  /* 0x00000012ff12723e */ /* 0x000fe200000000ff */
[----:B------:R1:W-:Y:S04]  /*49a0*/  STG.E.U16 desc[UR10][R6.64], R13 ;  /* 0x0000000d06007986 */ /* 0x0003e8000c10150a */
[----:B------:R-:W5:Y:S02]  /*49b0*/  LDS R26, [R186+0x1a00] ;  /* 0x001a0000ba1a7984 */ /* 0x000f640000000800 */
[----:B------:R-:W5:Y:S01]  /*49c0*/  LDC R35, c[0x0][0x39c] ;  /* 0x0000e700ff237b82 */ /* 0x000f620000000800 */
[----:B------:R-:W-:-:S02]  /*49d0*/  F2FP.F16.F32.PACK_AB R25, RZ, R25 ;  /* 0x00000019ff19723e */ /* 0x000fc400000000ff */
[----:B----4-:R-:W-:Y:S01]  /*49e0*/  PRMT R5, R0, 0x7610, R5 ;  /* 0x0000761000057816 */ /* 0x010fe20000000005 */
[----:B------:R-:W4:Y:S01]  /*49f0*/  LDS R22, [R186+0x1ac0] ;  /* 0x001ac000ba167984 */ /* 0x000f220000000800 */
[----:B------:R-:W-:Y:S01]  /*4a00*/  F2FP.F16.F32.PACK_AB R20, RZ, R20 ;  /* 0x00000014ff14723e */ /* 0x000fe200000000ff */
[----:B-1----:R-:W-:Y:S02]  /*4a10*/  IMAD.WIDE R12, R31, 0x2, R16 ;  /* 0x000000021f0c7825 */ /* 0x002fe400078e0210 */
[----:B------:R-:W1:Y:S01]  /*4a20*/  LDS R0, [R186+0x1a80] ;  /* 0x001a8000ba007984 */ /* 0x000e620000000800 */
[----:B------:R-:W1:Y:S01]  /*4a30*/  LDC R31, c[0x0][0x39c] ;  /* 0x0000e700ff1f7b82 */ /* 0x000e620000000800 */
[----:B------:R-:W-:Y:S02]  /*4a40*/  F2FP.F16.F32.PACK_AB R23, RZ, R23 ;  /* 0x00000017ff17723e */ /* 0x000fe400000000ff */
[----:B------:R2:W-:Y:S01]  /*4a50*/  STG.E.U16 desc[UR10][R8.64], R5 ;  /* 0x0000000508007986 */ /* 0x0005e2000c10150a */
[----:B---3--:R-:W-:-:S03]  /*4a60*/  IMAD.WIDE R2, R29, 0x2, R12 ;  /* 0x000000021d027825 */ /* 0x008fc600078e020c */
[----:B------:R-:W-:Y:S01]  /*4a70*/  STG.E.U16 desc[UR10][R10.64], R19 ;  /* 0x000000130a007986 */ /* 0x000fe2000c10150a */
[----:B------:R-:W3:Y:S03]  /*4a80*/  LDC R29, c[0x0][0x39c] ;  /* 0x0000e700ff1d7b82 */ /* 0x000ee60000000800 */
[----:B------:R-:W-:Y:S01]  /*4a90*/  STG.E.U16 desc[UR10][R14.64], R25 ;  /* 0x000000190e007986 */ /* 0x000fe2000c10150a */
[----:B--2---:R-:W-:Y:S01]  /*4aa0*/  IMAD.WIDE R4, R37, 0x2, R2 ;  /* 0x0000000225047825 */ /* 0x004fe200078e0202 */
[----:B------:R-:W-:-:S03]  /*4ab0*/  PRMT R9, R18, 0x7610, R9 ;  /* 0x0000761012097816 */ /* 0x000fc60000000009 */
[----:B------:R-:W2:Y:S01]  /*4ac0*/  LDC R37, c[0x0][0x39c] ;  /* 0x0000e700ff257b82 */ /* 0x000ea20000000800 */
[----:B------:R-:W2:Y:S01]  /*4ad0*/  LDS R18, [R186+0x1b40] ;  /* 0x001b4000ba127984 */ /* 0x000ea20000000800 */
[----:B------:R-:W-:Y:S01]  /*4ae0*/  F2FP.F16.F32.PACK_AB R21, RZ, R21 ;  /* 0x00000015ff15723e */ /* 0x000fe200000000ff */
[----:B------:R-:W-:Y:S02]  /*4af0*/  IMAD.WIDE R6, R27, 0x2, R4 ;  /* 0x000000021b067825 */ /* 0x000fe400078e0204 */
[----:B------:R4:W-:Y:S04]  /*4b00*/  STG.E.U16 desc[UR10][R16.64], R9 ;  /* 0x0000000910007986 */ /* 0x0009e8000c10150a */
[----:B------:R-:W2:Y:S04]  /*4b10*/  LDS R24, [R186+0x1b00] ;  /* 0x001b0000ba187984 */ /* 0x000ea80000000800 */
[----:B------:R-:W2:Y:S01]  /*4b20*/  LDS R19, [R186+0x1b80] ;  /* 0x001b8000ba137984 */ /* 0x000ea20000000800 */
[----:B-----5:R-:W-:Y:S01]  /*4b30*/  F2FP.F16.F32.PACK_AB R26, RZ, R26 ;  /* 0x0000001aff1a723e */ /* 0x020fe200000000ff */
[----:B----4-:R-:W-:Y:S01]  /*4b40*/  IMAD.WIDE R8, R33, 0x2, R6 ;  /* 0x0000000221087825 */ /* 0x010fe200078e0206 */
[----:B------:R-:W-:Y:S01]  /*4b50*/  PRMT R17, R20, 0x7610, R17 ;  /* 0x0000761014117816 */ /* 0x000fe20000000011 */
[----:B------:R-:W4:Y:S01]  /*4b60*/  LDC R33, c[0x0][0x39c] ;  /* 0x0000e700ff217b82 */ /* 0x000f220000000800 */
[----:B------:R-:W5:Y:S01]  /*4b70*/  LDS R27, [R186+0x2000] ;  /* 0x00200000ba1b7984 */ /* 0x000f620000000800 */
[----:B------:R-:W-:Y:S01]  /*4b80*/  F2FP.F16.F32.PACK_AB R22, RZ, R22 ;  /* 0x00000016ff16723e */ /* 0x000fe200000000ff */
[----:B-1----:R-:W-:-:S02]  /*4b90*/  IMAD.WIDE R10, R31, 0x2, R8 ;  /* 0x000000021f0a7825 */ /* 0x002fc400078e0208 */
[----:B------:R1:W-:Y:S01]  /*4ba0*/  STG.E.U16 desc[UR10][R12.64], R17 ;  /* 0x000000110c007986 */ /* 0x0003e2000c10150a */
[----:B------:R-:W-:Y:S02]  /*4bb0*/  F2FP.F16.F32.PACK_AB R0, RZ, R0 ;  /* 0x00000000ff00723e */ /* 0x000fe400000000ff */
[----:B------:R-:W5:Y:S01]  /*4bc0*/  LDC R31, c[0x0][0x39c] ;  /* 0x0000e700ff1f7b82 */ /* 0x000f620000000800 */
[----:B------:R-:W-:Y:S01]  /*4bd0*/  STG.E.U16 desc[UR10][R2.64], R23 ;  /* 0x0000001702007986 */ /* 0x000fe2000c10150a */
[----:B---3--:R-:W-:-:S03]  /*4be0*/  IMAD.WIDE R14, R29, 0x2, R10 ;  /* 0x000000021d0e7825 */ /* 0x008fc600078e020a */
[----:B------:R-:W3:Y:S03]  /*4bf0*/  LDS R20, [R186+0x2040] ;  /* 0x00204000ba147984 */ /* 0x000ee60000000800 */
[----:B------:R-:W3:Y:S01]  /*4c00*/  LDC R29, c[0x0][0x39c] ;  /* 0x0000e700ff1d7b82 */ /* 0x000ee20000000800 */
[----:B-1----:R-:W-:Y:S01]  /*4c10*/  PRMT R13, R21, 0x7610, R13 ;  /* 0x00007610150d7816 */ /* 0x002fe2000000000d */
[----:B------:R-:W-:Y:S01]  /*4c20*/  IMAD.WIDE R16, R35, 0x2, R14 ;  /* 0x0000000223107825 */ /* 0x000fe200078e020e */
[----:B------:R1:W-:Y:S01]  /*4c30*/  STG.E.U16 desc[UR10][R4.64], R26 ;  /* 0x0000001a04007986 */ /* 0x0003e2000c10150a */
[----:B--2---:R-:W-:-:S03]  /*4c40*/  F2FP.F16.F32.PACK_AB R18, RZ, R18 ;  /* 0x00000012ff12723e */ /* 0x004fc600000000ff */
[----:B------:R2:W-:Y:S01]  /*4c50*/  STG.E.U16 desc[UR10][R6.64], R13 ;  /* 0x0000000d06007986 */ /* 0x0005e2000c10150a */
[----:B------:R-:W3:Y:S03]  /*4c60*/  LDC R35, c[0x0][0x39c] ;  /* 0x0000e700ff237b82 */ /* 0x000ee60000000800 */
[----:B------:R-:W3:Y:S01]  /*4c70*/  LDS R25, [R186+0x1bc0] ;  /* 0x001bc000ba197984 */ /* 0x000ee20000000800 */
[----:B------:R-:W-:-:S03]  /*4c80*/  F2FP.F16.F32.PACK_AB R24, RZ, R24 ;  /* 0x00000018ff18723e */ /* 0x000fc600000000ff */
[----:B------:R-:W3:Y:S01]  /*4c90*/  LDS R21, [R186+0x20c0] ;  /* 0x0020c000ba157984 */ /* 0x000ee20000000800 */
[----:B-1----:R-:W-:Y:S02]  /*4ca0*/  PRMT R5, R0, 0x7610, R5 ;  /* 0x0000761000057816 */ /* 0x002fe40000000005 */
[----:B------:R-:W-:Y:S01]  /*4cb0*/  F2FP.F16.F32.PACK_AB R19, RZ, R19 ;  /* 0x00000013ff13723e */ /* 0x000fe200000000ff */
[----:B--2---:R-:W-:Y:S01]  /*4cc0*/  IMAD.WIDE R12, R37, 0x2, R16 ;  /* 0x00000002250c7825 */ /* 0x004fe200078e0210 */
[----:B------:R-:W1:Y:S01]  /*4cd0*/  LDS R0, [R186+0x2080] ;  /* 0x00208000ba007984 */ /* 0x000e620000000800 */
[----:B------:R-:W2:Y:S03]  /*4ce0*/  LDC R37, c[0x0][0x39c] ;  /* 0x0000e700ff257b82 */ /* 0x000ea60000000800 */
[----:B------:R3:W-:Y:S01]  /*4cf0*/  STG.E.U16 desc[UR10][R8.64], R5 ;  /* 0x0000000508007986 */ /* 0x0007e2000c10150a */
[----:B----4-:R-:W-:Y:S01]  /*4d00*/  IMAD.WIDE R2, R33, 0x2, R12 ;  /* 0x0000000221027825 */ /* 0x010fe200078e020c */
[----:B-----5:R-:W-:-:S02]  /*4d10*/  F2FP.F16.F32.PACK_AB R27, RZ, R27 ;  /* 0x0000001bff1b723e */ /* 0x020fc400000000ff */
[----:B------:R-:W-:Y:S01]  /*4d20*/  STG.E.U16 desc[UR10][R10.64], R22 ;  /* 0x000000160a007986 */ /* 0x000fe2000c10150a */
[----:B------:R-:W4:Y:S01]  /*4d30*/  LDC R33, c[0x0][0x39c] ;  /* 0x0000e700ff217b82 */ /* 0x000f220000000800 */
[----:B------:R-:W-:Y:S02]  /*4d40*/  PRMT R28, R27, 0x7610, R28 ;  /* 0x000076101b1c7816 */ /* 0x000fe4000000001c */
[----:B------:R-:W-:Y:S01]  /*4d50*/  STG.E.U16 desc[UR10][R14.64], R24 ;  /* 0x000000180e007986 */ /* 0x000fe2000c10150a */
[----:B---3--:R-:W-:Y:S01]  /*4d60*/  IMAD.WIDE R4, R31, 0x2, R2 ;  /* 0x000000021f047825 */ /* 0x008fe200078e0202 */
[----:B------:R-:W-:-:S03]  /*4d70*/  PRMT R9, R18, 0x7610, R9 ;  /* 0x0000761012097816 */ /* 0x000fc60000000009 */
[----:B------:R-:W3:Y:S01]  /*4d80*/  LDC R31, c[0x0][0x39c] ;  /* 0x0000e700ff1f7b82 */ /* 0x000ee20000000800 */
[----:B------:R-:W5:Y:S01]  /*4d90*/  LDS R18, [R186+0x2140] ;  /* 0x00214000ba127984 */ /* 0x000f620000000800 */
[----:B------:R-:W-:Y:S01]  /*4da0*/  F2FP.F16.F32.PACK_AB R20, RZ, R20 ;  /* 0x00000014ff14723e */ /* 0x000fe200000000ff */
[----:B------:R-:W-:Y:S02]  /*4db0*/  IMAD.WIDE R6, R29, 0x2, R4 ;  /* 0x000000021d067825 */ /* 0x000fe400078e0204 */
        /* <DEDUP_REMOVED lines=9> */
[----:B------:R-:W-:Y:S02]  /*4e50*/  F2FP.F16.F32.PACK_AB R21, RZ, R21 ;  /* 0x00000015ff15723e */ /* 0x000fe400000000ff */
[----:B------:R-:W-:Y:S01]  /*4e60*/  F2FP.F16.F32.PACK_AB R0, RZ, R0 ;  /* 0x00000000ff00723e */ /* 0x000fe200000000ff */
[----:B--2---:R-:W-:Y:S01]  /*4e70*/  IMAD.WIDE R10, R37, 0x2, R8 ;  /* 0x00000002250a7825 */ /* 0x004fe200078e0208 */
[----:B------:R-:W2:Y:S01]  /*4e80*/  LDC R35, c[0x0][0x39c] ;  /* 0x0000e700ff237b82 */ /* 0x000ea20000000800 */
[----:B------:R3:W-:Y:S02]  /*4e90*/  STG.E.U16 desc[UR10][R12.64], R17 ;  /* 0x000000110c007986 */ /* 0x0007e4000c10150a */
[----:B----4-:R-:W-:-:S02]  /*4ea0*/  IMAD.WIDE R14, R33, 0x2, R10 ;  /* 0x00000002210e7825 */ /* 0x010fc400078e020a */
[----:B------:R-:W-:Y:S03]  /*4eb0*/  STG.E.U16 desc[UR10][R2.64], R25 ;  /* 0x0000001902007986 */ /* 0x000fe6000c10150a */
[----:B------:R-:W4:Y:S01]  /*4ec0*/  LDC R37, c[0x0][0x39c] ;  /* 0x0000e700ff257b82 */ /* 0x000f220000000800 */
[----:B------:R-:W4:Y:S01]  /*4ed0*/  LDS R19, [R186+0x2240] ;  /* 0x00224000ba137984 */ /* 0x000f220000000800 */
[----:B---3--:R-:W-:Y:S01]  /*4ee0*/  PRMT R13, R20, 0x7610, R13 ;  /* 0x00007610140d7816 */ /* 0x008fe2000000000d */
[----:B------:R-:W-:Y:S02]  /*4ef0*/  IMAD.WIDE R16, R31, 0x2, R14 ;  /* 0x000000021f107825 */ /* 0x000fe400078e020e */
[----:B------:R3:W-:Y:S03]  /*4f00*/  STG.E.U16 desc[UR10][R4.64], R28 ;  /* 0x0000001c04007986 */ /* 0x0007e6000c10150a */
[----:B------:R-:W4:Y:S01]  /*4f10*/  LDC R31, c[0x0][0x39c] ;  /* 0x0000e700ff1f7b82 */ /* 0x000f220000000800 */
[----:B-----5:R-:W-:Y:S01]  /*4f20*/  F2FP.F16.F32.PACK_AB R18, RZ, R18 ;  /* 0x00000012ff12723e */ /* 0x020fe200000000ff */
[----:B------:R5:W-:Y:S04]  /*4f30*/  STG.E.U16 desc[UR10][R6.64], R13 ;  /* 0x0000000d06007986 */ /* 0x000be8000c10150a */
[----:B------:R-:W4:Y:S02]  /*4f40*/  LDS R26, [R186+0x2200] ;  /* 0x00220000ba1a7984 */ /* 0x000f240000000800 */
[----:B------:R-:W4:Y:S01]  /*4f50*/  LDC R33, c[0x0][0x39c] ;  /* 0x0000e700ff217b82 */ /* 0x000f220000000800 */
[----:B------:R-:W-:-:S02]  /*4f60*/  F2FP.F16.F32.PACK_AB R23, RZ, R23 ;  /* 0x00000017ff17723e */ /* 0x000fc400000000ff */
[----:B---3--:R-:W-:Y:S01]  /*4f70*/  PRMT R5, R0, 0x7610, R5 ;  /* 0x0000761000057816 */ /* 0x008fe20000000005 */
[----:B------:R-:W3:Y:S01]  /*4f80*/  LDS R20, [R186+0x22c0] ;  /* 0x0022c000ba147984 */ /* 0x000ee20000000800 */
[----:B------:R-:W-:Y:S01]  /*4f90*/  F2FP.F16.F32.PACK_AB R22, RZ, R22 ;  /* 0x00000016ff16723e */ /* 0x000fe200000000ff */
[----:B-----5:R-:W-:Y:S02]  /*4fa0*/  IMAD.WIDE R12, R29, 0x2, R16 ;  /* 0x000000021d0c7825 */ /* 0x020fe400078e0210 */
[----:B------:R-:W5:Y:S01]  /*4fb0*/  LDS R0, [R186+0x2280] ;  /* 0x00228000ba007984 */ /* 0x000f620000000800 */
[----:B------:R-:W5:Y:S01]  /*4fc0*/  LDC R29, c[0x0][0x39c] ;  /* 0x0000e700ff1d7b82 */ /* 0x000f620000000800 */
[----:B-1----:R-:W-:Y:S02]  /*4fd0*/  F2FP.F16.F32.PACK_AB R24, RZ, R24 ;  /* 0x00000018ff18723e */ /* 0x002fe400000000ff */
[----:B------:R4:W-:Y:S01]  /*4fe0*/  STG.E.U16 desc[UR10][R8.64], R5 ;  /* 0x0000000508007986 */ /* 0x0009e2000c10150a */
[----:B--2---:R-:W-:-:S03]  /*4ff0*/  IMAD.WIDE R2, R35, 0x2, R12 ;  /* 0x0000000223027825 */ /* 0x004fc600078e020c */
[----:B------:R-:W-:Y:S01]  /*5000*/  STG.E.U16 desc[UR10][R10.64], R21 ;  /* 0x000000150a007986 */ /* 0x000fe2000c10150a */
[----:B------:R-:W1:Y:S03]  /*5010*/  LDC R35, c[0x0][0x39c] ;  /* 0x0000e700ff237b82 */ /* 0x000e660000000800 */
[----:B------:R-:W-:Y:S01]  /*5020*/  STG.E.U16 desc[UR10][R14.64], R23 ;  /* 0x000000170e007986 */ /* 0x000fe2000c10150a */
[----:B----4-:R-:W-:Y:S01]  /*5030*/  IMAD.WIDE R4, R37, 0x2, R2 ;  /* 0x0000000225047825 */ /* 0x010fe200078e0202 */
[----:B------:R-:W-:-:S03]  /*5040*/  PRMT R9, R18, 0x7610, R9 ;  /* 0x0000761012097816 */ /* 0x000fc60000000009 */
[----:B------:R-:W2:Y:S01]  /*5050*/  LDC R37, c[0x0][0x39c] ;  /* 0x0000e700ff257b82 */ /* 0x000ea20000000800 */
[----:B------:R-:W4:Y:S01]  /*5060*/  LDS R18, [R186+0x2340] ;  /* 0x00234000ba127984 */ /* 0x000f220000000800 */
[----:B------:R-:W-:Y:S01]  /*5070*/  F2FP.F16.F32.PACK_AB R19, RZ, R19 ;  /* 0x00000013ff13723e */ /* 0x000fe200000000ff */
[----:B------:R-:W-:Y:S02]  /*5080*/  IMAD.WIDE R6, R27, 0x2, R4 ;  /* 0x000000021b067825 */ /* 0x000fe400078e0204 */
[----:B------:R3:W-:Y:S04]  /*5090*/  STG.E.U16 desc[UR10][R16.64], R9 ;  /* 0x0000000910007986 */ /* 0x0007e8000c10150a */
[----:B------:R-:W2:Y:S04]  /*50a0*/  LDS R25, [R186+0x2300] ;  /* 0x00230000ba197984 */ /* 0x000ea80000000800 */
[----:B------:R-:W2:Y:S01]  /*50b0*/  LDS R21, [R186+0x2380] ;  /* 0x00238000ba157984 */ /* 0x000ea20000000800 */
[----:B------:R-:W-:Y:S01]  /*50c0*/  F2FP.F16.F32.PACK_AB R26, RZ, R26 ;  /* 0x0000001aff1a723e */ /* 0x000fe200000000ff */
[----:B---3--:R-:W-:Y:S01]  /*50d0*/  IMAD.WIDE R8, R31, 0x2, R6 ;  /* 0x000000021f087825 */ /* 0x008fe200078e0206 */
[----:B------:R-:W-:Y:S01]  /*50e0*/  PRMT R17, R22, 0x7610, R17 ;  /* 0x0000761016117816 */ /* 0x000fe20000000011 */
[----:B------:R-:W3:Y:S01]  /*50f0*/  LDC R31, c[0x0][0x39c] ;  /* 0x0000e700ff1f7b82 */ /* 0x000ee20000000800 */
[----:B------:R-:W3:Y:S01]  /*5100*/  LDS R27, [R186+0x2800] ;  /* 0x00280000ba1b7984 */ /* 0x000ee20000000800 */
[----:B------:R-:W-:Y:S01]  /*5110*/  F2FP.F16.F32.PACK_AB R20, RZ, R20 ;  /* 0x00000014ff14723e */ /* 0x000fe200000000ff */
[----:B-----5:R-:W-:-:S02]  /*5120*/  IMAD.WIDE R10, R29, 0x2, R8 ;  /* 0x000000021d0a7825 */ /* 0x020fc400078e0208 */
[----:B------:R5:W-:Y:S01]  /*5130*/  STG.E.U16 desc[UR10][R12.64], R17 ;  /* 0x000000110c007986 */ /* 0x000be2000c10150a */
[----:B------:R-:W-:Y:S02]  /*5140*/  F2FP.F16.F32.PACK_AB R0, RZ, R0 ;  /* 0x00000000ff00723e */ /* 0x000fe400000000ff */
[----:B------:R-:W3:Y:S01]  /*5150*/  LDC R29, c[0x0][0x39c] ;  /* 0x0000e700ff1d7b82 */ /* 0x000ee20000000800 */
[----:B------:R-:W-:Y:S01]  /*5160*/  STG.E.U16 desc[UR10][R2.64], R24 ;  /* 0x0000001802007986 */ /* 0x000fe2000c10150a */
[----:B------:R-:W-:-:S03]  /*5170*/  IMAD.WIDE R14, R33, 0x2, R10 ;  /* 0x00000002210e7825 */ /* 0x000fc600078e020a */
[----:B------:R-:W3:Y:S03]  /*5180*/  LDS R22, [R186+0x2840] ;  /* 0x00284000ba167984 */ /* 0x000ee60000000800 */
[----:B------:R-:W3:Y:S01]  /*5190*/  LDC R33, c[0x0][0x39c] ;  /* 0x0000e700ff217b82 */ /* 0x000ee20000000800 */
[----:B-----5:R-:W-:Y:S01]  /*51a0*/  PRMT R13, R19, 0x7610, R13 ;  /* 0x00007610130d7816 */ /* 0x020fe2000000000d */
[----:B-1----:R-:W-:Y:S01]  /*51b0*/  IMAD.WIDE R16, R35, 0x2, R14 ;  /* 0x0000000223107825 */ /* 0x002fe200078e020e */
[----:B------:R1:W-:Y:S01]  /*51c0*/  STG.E.U16 desc[UR10][R4.64], R26 ;  /* 0x0000001a04007986 */ /* 0x0003e2000c10150a */
[----:B----4-:R-:W-:-:S03]  /*51d0*/  F2FP.F16.F32.PACK_AB R18, RZ, R18 ;  /* 0x00000012ff12723e */ /* 0x010fc600000000ff */
[----:B------:R4:W-:Y:S01]  /*51e0*/  STG.E.U16 desc[UR10][R6.64], R13 ;  /* 0x0000000d06007986 */ /* 0x0009e2000c10150a */
[----:B------:R-:W5:Y:S03]  /*51f0*/  LDC R35, c[0x0][0x39c] ;  /* 0x0000e700ff237b82 */ /* 0x000f660000000800 */
[----:B------:R-:W5:Y:S01]  /*5200*/  LDS R23, [R186+0x23c0] ;  /* 0x0023c000ba177984 */ /* 0x000f620000000800 */
[----:B--2---:R-:W-:-:S03]  /*5210*/  F2FP.F16.F32.PACK_AB R25, RZ, R25 ;  /* 0x00000019ff19723e */ /* 0x004fc600000000ff */
[----:B------:R-:W2:Y:S01]  /*5220*/  LDS R19, [R186+0x28c0] ;  /* 0x0028c000ba137984 */ /* 0x000ea20000000800 */
[----:B-1----:R-:W-:Y:S02]  /*5230*/  PRMT R5, R0, 0x7610, R5 ;  /* 0x0000761000057816 */ /* 0x002fe40000000005 */
[----:B------:R-:W-:Y:S01]  /*5240*/  F2FP.F16.F32.PACK_AB R21, RZ, R21 ;  /* 0x00000015ff15723e */ /* 0x000fe200000000ff */
[----:B----4-:R-:W-:Y:S01]  /*5250*/  IMAD.WIDE R12, R37, 0x2, R16 ;  /* 0x00000002250c7825 */ /* 0x010fe200078e0210 */
[----:B------:R-:W1:Y:S01]  /*5260*/  LDS R0, [R186+0x2880] ;  /* 0x00288000ba007984 */ /* 0x000e620000000800 */
[----:B------:R-:W4:Y:S03]  /*5270*/  LDC R37, c[0x0][0x39c] ;  /* 0x0000e700ff257b82 */ /* 0x000f260000000800 */
[----:B------:R3:W-:Y:S02]  /*5280*/  STG.E.U16 desc[UR10][R8.64], R5 ;  /* 0x0000000508007986 */ /* 0x0007e4000c10150a */
[----:B---3--:R-:W-:Y:S01]  /*5290*/  IMAD.WIDE R2, R31, 0x2, R12 ;  /* 0x000000021f027825 */ /* 0x008fe200078e020c */
[----:B------:R-:W-:Y:S01]  /*52a0*/  F2FP.F16.F32.PACK_AB R27, RZ, R27 ;  /* 0x0000001bff1b723e */ /* 0x000fe200000000ff */
[----:B------:R-:W-:Y:S01]  /*52b0*/  STG.E.U16 desc[UR10][R10.64], R20 ;  /* 0x000000140a007986 */ /* 0x000fe2000c10150a */
[----:B------:R-:W3:Y:S02]  /*52c0*/  LDC R31, c[0x0][0x39c] ;  /* 0x0000e700ff1f7b82 */ /* 0x000ee40000000800 */
[----:B------:R-:W-:Y:S01]  /*52d0*/  PRMT R28, R27, 0x7610, R28 ;  /* 0x000076101b1c7816 */ /* 0x000fe2000000001c */
[----:B------:R-:W-:Y:S01]  /*52e0*/  STG.E.U16 desc[UR10][R14.64], R25 ;  /* 0x000000190e007986 */ /* 0x000fe2000c10150a */
[----:B------:R-:W-:Y:S01]  /*52f0*/  IMAD.WIDE R4, R29, 0x2, R2 ;  /* 0x000000021d047825 */ /* 0x000fe200078e0202 */
[----:B------:R-:W-:-:S03]  /*5300*/  PRMT R9, R18, 0x7610, R9 ;  /* 0x0000761012097816 */ /* 0x000fc60000000009 */
[----:B------:R-:W3:Y:S01]  /*5310*/  LDC R29, c[0x0][0x39c] ;  /* 0x0000e700ff1d7b82 */ /* 0x000ee20000000800 */
[----:B------:R-:W3:Y:S01]  /*5320*/  LDS R18, [R186+0x2940] ;  /* 0x00294000ba127984 */ /* 0x000ee20000000800 */
[----:B------:R-:W-:Y:S01]  /*5330*/  F2FP.F16.F32.PACK_AB R22, RZ, R22 ;  /* 0x00000016ff16723e */ /* 0x000fe200000000ff */
[----:B------:R-:W-:Y:S02]  /*5340*/  IMAD.WIDE R6, R33, 0x2, R4 ;  /* 0x0000000221067825 */ /* 0x000fe400078e0204 */
[----:B------:R2:W-:Y:S03]  /*5350*/  STG.E.U16 desc[UR10][R16.64], R9 ;  /* 0x0000000910007986 */ /* 0x0005e6000c10150a */
[----:B------:R-:W3:Y:S01]  /*5360*/  LDC R33, c[0x0][0x39c] ;  /* 0x0000e700ff217b82 */ /* 0x000ee20000000800 */
[----:B------:R-:W3:Y:S01]  /*5370*/  LDS R24, [R186+0x2900] ;  /* 0x00290000ba187984 */ /* 0x000ee20000000800 */
[----:B-----5:R-:W-:-:S03]  /*5380*/  F2FP.F16.F32.PACK_AB R23, RZ, R23 ;  /* 0x00000017ff17723e */ /* 0x020fc600000000ff */
[----:B------:R-:W5:Y:S03]  /*5390*/  LDS R20, [R186+0x2980] ;  /* 0x00298000ba147984 */ /* 0x000f660000000800 */
[----:B------:R-:W5:Y:S01]  /*53a0*/  LDC R27, c[0x0][0x39c] ;  /* 0x0000e700ff1b7b82 */ /* 0x000f620000000800 */
[----:B--2---:R-:W-:Y:S01]  /*53b0*/  IMAD.WIDE R8, R35, 0x2, R6 ;  /* 0x0000000223087825 */ /* 0x004fe200078e0206 */
[----:B------:R-:W-:Y:S01]  /*53c0*/  PRMT R17, R21, 0x7610, R17 ;  /* 0x0000761015117816 */ /* 0x000fe20000000011 */
[----:B------:R-:W2:Y:S01]  /*53d0*/  LDS R25, [R186+0x29c0] ;  /* 0x0029c000ba197984 */ /* 0x000ea20000000800 */
[----:B------:R-:W-:Y:S02]  /*53e0*/  F2FP.F16.F32.PACK_AB R19, RZ, R19 ;  /* 0x00000013ff13723e */ /* 0x000fe400000000ff */
[----:B-1----:R-:W-:Y:S01]  /*53f0*/  F2FP.F16.F32.PACK_AB R0, RZ, R0 ;  /* 0x00000000ff00723e */ /* 0x002fe200000000ff */
[----:B----4-:R-:W-:Y:S01]  /*5400*/  IMAD.WIDE R10, R37, 0x2, R8 ;  /* 0x00000002250a7825 */ /* 0x010fe200078e0208 */
[----:B------:R-:W1:Y:S01]  /*5410*/  LDC R35, c[0x0][0x39c] ;  /* 0x0000e700ff237b82 */ /* 0x000e620000000800 */
[----:B------:R4:W-:Y:S02]  /*5420*/  STG.E.U16 desc[UR10][R12.64], R17 ;  /* 0x000000110c007986 */ /* 0x0009e4000c10150a */
[----:B---3--:R-:W-:-:S02]  /*5430*/  IMAD.WIDE R14, R31, 0x2, R10 ;  /* 0x000000021f0e7825 */ /* 0x008fc400078e020a */
[----:B------:R-:W-:Y:S03]  /*5440*/  STG.E.U16 desc[UR10][R2.64], R23 ;  /* 0x0000001702007986 */ /* 0x000fe6000c10150a */
[----:B------:R-:W3:Y:S01]  /*5450*/  LDC R37, c[0x0][0x39c] ;  /* 0x0000e700ff257b82 */ /* 0x000ee20000000800 */
[----:B------:R-:W3:Y:S01]  /*5460*/  LDS R21, [R186+0x2a40] ;  /* 0x002a4000ba157984 */ /* 0x000ee20000000800 */
[----:B----4-:R-:W-:Y:S01]  /*5470*/  PRMT R13, R22, 0x7610, R13 ;  /* 0x00007610160d7816 */ /* 0x010fe2000000000d */
[----:B------:R-:W-:Y:S02]  /*5480*/  IMAD.WIDE R16, R29, 0x2, R14 ;  /* 0x000000021d107825 */ /* 0x000fe400078e020e */
[----:B------:R4:W-:Y:S03]  /*5490*/  STG.E.U16 desc[UR10][R4.64], R28 ;  /* 0x0000001c04007986 */ /* 0x0009e6000c10150a */
[----:B------:R-:W3:Y:S01]  /*54a0*/  LDC R29, c[0x0][0x39c] ;  /* 0x0000e700ff1d7b82 */ /* 0x000ee20000000800 */
[----:B------:R-:W-:Y:S01]  /*54b0*/  F2FP.F16.F32.PACK_AB R18, RZ, R18 ;  /* 0x00000012ff12723e */ /* 0x000fe200000000ff */
[----:B------:R2:W-:Y:S04]  /*54c0*/  STG.E.U16 desc[UR10][R6.64], R13 ;  /* 0x0000000d06007986 */ /* 0x0005e8000c10150a */
[----:B------:R-:W3:Y:S02]  /*54d0*/  LDS R26, [R186+0x2a00] ;  /* 0x002a0000ba1a7984 */ /* 0x000ee40000000800 */
[----:B------:R-:W3:Y:S01]  /*54e0*/  LDC R31, c[0x0][0x39c] ;  /* 0x0000e700ff1f7b82 */ /* 0x000ee20000000800 */
[----:B------:R-:W-:-:S02]  /*54f0*/  F2FP.F16.F32.PACK_AB R24, RZ, R24 ;  /* 0x00000018ff18723e */ /* 0x000fc400000000ff */
[----:B----4-:R-:W-:Y:S01]  /*5500*/  PRMT R5, R0, 0x7610, R5 ;  /* 0x0000761000057816 */ /* 0x010fe20000000005 */
[----:B------:R-:W4:Y:S01]  /*5510*/  LDS R22, [R186+0x2ac0] ;  /* 0x002ac000ba167984 */ /* 0x000f220000000800 */
[----:B-----5:R-:W-:Y:S01]  /*5520*/  F2FP.F16.F32.PACK_AB R20, RZ, R20 ;  /* 0x00000014ff14723e */ /* 0x020fe200000000ff */
[----:B--2---:R-:W-:Y:S02]  /*5530*/  IMAD.WIDE R12, R33, 0x2, R16 ;  /* 0x00000002210c7825 */ /* 0x004fe400078e0210 */
[----:B------:R-:W2:Y:S01]  /*5540*/  LDS R0, [R186+0x2a80] ;  /* 0x002a8000ba007984 */ /* 0x000ea20000000800 */
[----:B------:R-:W5:Y:S01]  /*5550*/  LDC R33, c[0x0][0x39c] ;  /* 0x0000e700ff217b82 */ /* 0x000f620000000800 */
[----:B------:R-:W-:Y:S02]  /*5560*/  F2FP.F16.F32.PACK_AB R25, RZ, R25 ;  /* 0x00000019ff19723e */ /* 0x000fe400000000ff */
[----:B------:R3:W-:Y:S01]  /*5570*/  STG.E.U16 desc[UR10][R8.64], R5 ;  /* 0x0000000508007986 */ /* 0x0007e2000c10150a */
[----:B-1----:R-:W-:-:S03]  /*5580*/  IMAD.WIDE R2, R35, 0x2, R12 ;  /* 0x0000000223027825 */ /* 0x002fc600078e020c */
[----:B------:R-:W-:Y:S01]  /*5590*/  STG.E.U16 desc[UR10][R10.64], R19 ;  /* 0x000000130a007986 */ /* 0x000fe2000c10150a */
[----:B------:R-:W1:Y:S03]  /*55a0*/  LDC R35, c[0x0][0x39c] ;  /* 0x0000e700ff237b82 */ /* 0x000e660000000800 */
[----:B------:R-:W-:Y:S01]  /*55b0*/  STG.E.U16 desc[UR10][R14.64], R24 ;  /* 0x000000180e007986 */ /* 0x000fe2000c10150a */
[----:B---3--:R-:W-:Y:S01]  /*55c0*/  IMAD.WIDE R4, R37, 0x2, R2 ;  /* 0x0000000225047825 */ /* 0x008fe200078e0202 */
[----:B------:R-:W-:-:S03]  /*55d0*/  PRMT R9, R18, 0x7610, R9 ;  /* 0x0000761012097816 */ /* 0x000fc60000000009 */
[----:B------:R-:W3:Y:S01]  /*55e0*/  LDC R37, c[0x0][0x39c] ;  /* 0x0000e700ff257b82 */ /* 0x000ee20000000800 */
[----:B------:R-:W1:Y:S01]  /*55f0*/  LDS R18, [R186+0x2b40] ;  /* 0x002b4000ba127984 */ /* 0x000e620000000800 */
[----:B------:R-:W-:Y:S01]  /*5600*/  F2FP.F16.F32.PACK_AB R21, RZ, R21 ;  /* 0x00000015ff15723e */ /* 0x000fe200000000ff */
[----:B------:R-:W-:Y:S02]  /*5610*/  IMAD.WIDE R6, R27, 0x2, R4 ;  /* 0x000000021b067825 */ /* 0x000fe400078e0204 */
[----:B------:R4:W-:Y:S04]  /*5620*/  STG.E.U16 desc[UR10][R16.64], R9 ;  /* 0x0000000910007986 */ /* 0x0009e8000c10150a */
[----:B------:R-:W3:Y:S04]  /*5630*/  LDS R23, [R186+0x2b00] ;  /* 0x002b0000ba177984 */ /* 0x000ee80000000800 */
[----:B------:R-:W3:Y:S01]  /*5640*/  LDS R19, [R186+0x2b80] ;  /* 0x002b8000ba137984 */ /* 0x000ee20000000800 */
[----:B------:R-:W-:Y:S01]  /*5650*/  F2FP.F16.F32.PACK_AB R26, RZ, R26 ;  /* 0x0000001aff1a723e */ /* 0x000fe200000000ff */
[----:B----4-:R-:W-:Y:S01]  /*5660*/  IMAD.WIDE R8, R29, 0x2, R6 ;  /* 0x000000021d087825 */ /* 0x010fe200078e0206 */
[----:B------:R-:W-:Y:S01]  /*5670*/  PRMT R17, R20, 0x7610, R17 ;  /* 0x0000761014117816 */ /* 0x000fe20000000011 */
[----:B------:R-:W4:Y:S01]  /*5680*/  LDC R29, c[0x0][0x39c] ;  /* 0x0000e700ff1d7b82 */ /* 0x000f220000000800 */
[----:B------:R-:W4:Y:S01]  /*5690*/  LDS R27, [R186+0x3000] ;  /* 0x00300000ba1b7984 */ /* 0x000f220000000800 */
[----:B------:R-:W-:Y:S01]  /*56a0*/  F2FP.F16.F32.PACK_AB R22, RZ, R22 ;  /* 0x00000016ff16723e */ /* 0x000fe200000000ff */
[----:B------:R-:W-:-:S02]  /*56b0*/  IMAD.WIDE R10, R31, 0x2, R8 ;  /* 0x000000021f0a7825 */ /* 0x000fc400078e0208 */
[----:B------:R1:W-:Y:S01]  /*56c0*/  STG.E.U16 desc[UR10][R12.64], R17 ;  /* 0x000000110c007986 */ /* 0x0003e2000c10150a */
[----:B--2---:R-:W-:Y:S02]  /*56d0*/  F2FP.F16.F32.PACK_AB R0, RZ, R0 ;  /* 0x00000000ff00723e */ /* 0x004fe400000000ff */
[----:B------:R-:W2:Y:S01]  /*56e0*/  LDC R31, c[0x0][0x39c] ;  /* 0x0000e700ff1f7b82 */ /* 0x000ea20000000800 */
[----:B------:R-:W-:Y:S01]  /*56f0*/  STG.E.U16 desc[UR10][R2.64], R25 ;  /* 0x0000001902007986 */ /* 0x000fe2000c10150a */
[----:B-----5:R-:W-:-:S03]  /*5700*/  IMAD.WIDE R14, R33, 0x2, R10 ;  /* 0x00000002210e7825 */ /* 0x020fc600078e020a */
[----:B------:R-:W5:Y:S03]  /*5710*/  LDS R20, [R186+0x3040] ;  /* 0x00304000ba147984 */ /* 0x000f660000000800 */
[----:B------:R-:W5:Y:S01]  /*5720*/  LDC R33, c[0x0][0x39c] ;  /* 0x0000e700ff217b82 */ /* 0x000f620000000800 */
[----:B-1----:R-:W-:Y:S01]  /*5730*/  PRMT R13, R21, 0x7610, R13 ;  /* 0x00007610150d7816 */ /* 0x002fe2000000000d */
[----:B------:R-:W-:Y:S01]  /*5740*/  IMAD.WIDE R16, R35, 0x2, R14 ;  /* 0x0000000223107825 */ /* 0x000fe200078e020e */
[----:B------:R1:W-:Y:S01]  /*5750*/  STG.E.U16 desc[UR10][R4.64], R26 ;  /* 0x0000001a04007986 */ /* 0x0003e2000c10150a */
[----:B------:R-:W-:-:S03]  /*5760*/  F2FP.F16.F32.PACK_AB R18, RZ, R18 ;  /* 0x00000012ff12723e */ /* 0x000fc600000000ff */
[----:B------:R1:W-:Y:S01]  /*5770*/  STG.E.U16 desc[UR10][R6.64], R13 ;  /* 0x0000000d06007986 */ /* 0x0003e2000c10150a */
[----:B------:R-:W5:Y:S03]  /*5780*/  LDC R35, c[0x0][0x39c] ;  /* 0x0000e700ff237b82 */ /* 0x000f660000000800 */
[----:B------:R-:W5:Y:S01]  /*5790*/  LDS R24, [R186+0x2bc0] ;  /* 0x002bc000ba187984 */ /* 0x000f620000000800 */
[----:B---3--:R-:W-:-:S03]  /*57a0*/  F2FP.F16.F32.PACK_AB R23, RZ, R23 ;  /* 0x00000017ff17723e */ /* 0x008fc600000000ff */
[----:B------:R-:W3:Y:S01]  /*57b0*/  LDS R21, [R186+0x30c0] ;  /* 0x0030c000ba157984 */ /* 0x000ee20000000800 */
[----:B-1----:R-:W-:Y:S02]  /*57c0*/  PRMT R5, R0, 0x7610, R5 ;  /* 0x0000761000057816 */ /* 0x002fe40000000005 */
[----:B------:R-:W-:Y:S01]  /*57d0*/  F2FP.F16.F32.PACK_AB R19, RZ, R19 ;  /* 0x00000013ff13723e */ /* 0x000fe200000000ff */
[----:B------:R-:W-:Y:S01]  /*57e0*/  IMAD.WIDE R12, R37, 0x2, R16 ;  /* 0x00000002250c7825 */ /* 0x000fe200078e0210 */
[----:B------:R-:W1:Y:S01]  /*57f0*/  LDS R0, [R186+0x3080] ;  /* 0x00308000ba007984 */ /* 0x000e620000000800 */
[----:B------:R-:W1:Y:S03]  /*5800*/  LDC R37, c[0x0][0x39c] ;  /* 0x0000e700ff257b82 */ /* 0x000e660000000800 */
[----:B------:R2:W-:Y:S01]  /*5810*/  STG.E.U16 desc[UR10][R8.64], R5 ;  /* 0x0000000508007986 */ /* 0x0005e2000c10150a */
[----:B----4-:R-:W-:Y:S01]  /*5820*/  IMAD.WIDE R2, R29, 0x2, R12 ;  /* 0x000000021d027825 */ /* 0x010fe200078e020c */
[----:B------:R-:W-:-:S02]  /*5830*/  F2FP.F16.F32.PACK_AB R27, RZ, R27 ;  /* 0x0000001bff1b723e */ /* 0x000fc400000000ff */
[----:B------:R-:W-:Y:S01]  /*5840*/  STG.E.U16 desc[UR10][R10.64], R22 ;  /* 0x000000160a007986 */ /* 0x000fe2000c10150a */
[----:B------:R-:W4:Y:S01]  /*5850*/  LDC R29, c[0x0][0x39c] ;  /* 0x0000e700ff1d7b82 */ /* 0x000f220000000800 */
[----:B------:R-:W-:Y:S02]  /*5860*/  PRMT R28, R27, 0x7610, R28 ;  /* 0x000076101b1c7816 */ /* 0x000fe4000000001c */
[----:B------:R-:W-:Y:S01]  /*5870*/  STG.E.U16 desc[UR10][R14.64], R23 ;  /* 0x000000170e007986 */ /* 0x000fe2000c10150a */
[----:B--2---:R-:W-:Y:S01]  /*5880*/  IMAD.WIDE R4, R31, 0x2, R2 ;  /* 0x000000021f047825 */ /* 0x004fe200078e0202 */
[----:B------:R-:W-:-:S03]  /*5890*/  PRMT R9, R18, 0x7610, R9 ;  /* 0x0000761012097816 */ /* 0x000fc60000000009 */
[----:B------:R-:W2:Y:S01]  /*58a0*/  LDC R31, c[0x0][0x39c] ;  /* 0x0000e700ff1f7b82 */ /* 0x000ea20000000800 */
[----:B------:R-:W2:Y:S01]  /*58b0*/  LDS R18, [R186+0x3140] ;  /* 0x00314000ba127984 */ /* 0x000ea20000000800 */
[----:B-----5:R-:W-:Y:S01]  /*58c0*/  F2FP.F16.F32.PACK_AB R20, RZ, R20 ;  /* 0x00000014ff14723e */ /* 0x020fe200000000ff */
[----:B------:R-:W-:Y:S02]  /*58d0*/  IMAD.WIDE R6, R33, 0x2, R4 ;  /* 0x0000000221067825 */ /* 0x000fe400078e0204 */
[----:B------:R5:W-:Y:S03]  /*58e0*/  STG.E.U16 desc[UR10][R16.64], R9 ;  /* 0x0000000910007986 */ /* 0x000be6000c10150a */
[----:B------:R-:W2:Y:S01]  /*58f0*/  LDC R33, c[0x0][0x39c] ;  /* 0x0000e700ff217b82 */ /* 0x000ea20000000800 */
[----:B------:R-:W2:Y:S01]  /*5900*/  LDS R25, [R186+0x3100] ;  /* 0x00310000ba197984 */ /* 0x000ea20000000800 */
[----:B------:R-:W-:-:S03]  /*5910*/  F2FP.F16.F32.PACK_AB R24, RZ, R24 ;  /* 0x00000018ff18723e */ /* 0x000fc600000000ff */
[----:B------:R-:W2:Y:S03]  /*5920*/  LDS R22, [R186+0x3180] ;  /* 0x00318000ba167984 */ /* 0x000ea60000000800 */
[----:B------:R-:W2:Y:S01]  /*5930*/  LDC R27, c[0x0][0x39c] ;  /* 0x0000e700ff1b7b82 */ /* 0x000ea20000000800 */
[----:B-----5:R-:W-:Y:S01]  /*5940*/  IMAD.WIDE R8, R35, 0x2, R6 ;  /* 0x0000000223087825 */ /* 0x020fe200078e0206 */
[----:B------:R-:W-:Y:S01]  /*5950*/  PRMT R17, R19, 0x7610, R17 ;  /* 0x0000761013117816 */ /* 0x000fe20000000011 */
[----:B------:R-:W5:Y:S01]  /*5960*/  LDS R23, [R186+0x31c0] ;  /* 0x0031c000ba177984 */ /* 0x000f620000000800 */
[----:B---3--:R-:W-:Y:S02]  /*5970*/  F2FP.F16.F32.PACK_AB R21, RZ, R21 ;  /* 0x00000015ff15723e */ /* 0x008fe400000000ff */
[----:B-1----:R-:W-:Y:S01]  /*5980*/  F2FP.F16.F32.PACK_AB R0, RZ, R0 ;  /* 0x00000000ff00723e */ /* 0x002fe200000000ff */
[----:B------:R-:W-:Y:S01]  /*5990*/  IMAD.WIDE R10, R37, 0x2, R8 ;  /* 0x00000002250a7825 */ /* 0x000fe200078e0208 */
[----:B------:R-:W1:Y:S01]  /*59a0*/  LDC R35, c[0x0][0x39c] ;  /* 0x0000e700ff237b82 */ /* 0x000e620000000800 */
[----:B------:R3:W-:Y:S02]  /*59b0*/  STG.E.U16 desc[UR10][R12.64], R17 ;  /* 0x000000110c007986 */ /* 0x0007e4000c10150a */
[----:B----4-:R-:W-:-:S02]  /*59c0*/  IMAD.WIDE R14, R29, 0x2, R10 ;  /* 0x000000021d0e7825 */ /* 0x010fc400078e020a */
[----:B------:R-:W-:Y:S03]  /*59d0*/  STG.E.U16 desc[UR10][R2.64], R24 ;  /* 0x0000001802007986 */ /* 0x000fe6000c10150a */
[----:B------:R-:W4:Y:S01]  /*59e0*/  LDC R37, c[0x0][0x39c] ;  /* 0x0000e700ff257b82 */ /* 0x000f220000000800 */
[----:B------:R-:W4:Y:S01]  /*59f0*/  LDS R19, [R186+0x3240] ;  /* 0x00324000ba137984 */ /* 0x000f220000000800 */
[----:B---3--:R-:W-:Y:S01]  /*5a00*/  PRMT R13, R20, 0x7610, R13 ;  /* 0x00007610140d7816 */ /* 0x008fe2000000000d */
[----:B--2---:R-:W-:Y:S02]  /*5a10*/  IMAD.WIDE R16, R31, 0x2, R14 ;  /* 0x000000021f107825 */ /* 0x004fe400078e020e */
[----:B------:R2:W-:Y:S03]  /*5a20*/  STG.E.U16 desc[UR10][R4.64], R28 ;  /* 0x0000001c04007986 */ /* 0x0005e6000c10150a */
[----:B------:R-:W3:Y:S01]  /*5a30*/  LDC R29, c[0x0][0x39c] ;  /* 0x0000e700ff1d7b82 */ /* 0x000ee20000000800 */
[----:B------:R-:W-:Y:S01]  /*5a40*/  F2FP.F16.F32.PACK_AB R18, RZ, R18 ;  /* 0x00000012ff12723e */ /* 0x000fe200000000ff */
[----:B------:R5:W-:Y:S04]  /*5a50*/  STG.E.U16 desc[UR10][R6.64], R13 ;  /* 0x0000000d06007986 */ /* 0x000be8000c10150a */
[----:B------:R-:W3:Y:S02]  /*5a60*/  LDS R26, [R186+0x3200] ;  /* 0x00320000ba1a7984 */ /* 0x000ee40000000800 */
[----:B------:R-:W3:Y:S01]  /*5a70*/  LDC R31, c[0x0][0x39c] ;  /* 0x0000e700ff1f7b82 */ /* 0x000ee20000000800 */
[----:B------:R-:W-:-:S02]  /*5a80*/  F2FP.F16.F32.PACK_AB R25, RZ, R25 ;  /* 0x00000019ff19723e */ /* 0x000fc400000000ff */
[----:B--2---:R-:W-:Y:S01]  /*5a90*/  PRMT R5, R0, 0x7610, R5 ;  /* 0x0000761000057816 */ /* 0x004fe20000000005 */
[----:B------:R-:W2:Y:S01]  /*5aa0*/  LDS R20, [R186+0x32c0] ;  /* 0x0032c000ba147984 */ /* 0x000ea20000000800 */
[----:B------:R-:W-:Y:S01]  /*5ab0*/  F2FP.F16.F32.PACK_AB R22, RZ, R22 ;  /* 0x00000016ff16723e */ /* 0x000fe200000000ff */
[----:B-----5:R-:W-:Y:S02]  /*5ac0*/  IMAD.WIDE R12, R33, 0x2, R16 ;  /* 0x00000002210c7825 */ /* 0x020fe400078e0210 */
[----:B------:R-:W5:Y:S01]  /*5ad0*/  LDS R0, [R186+0x3280] ;  /* 0x00328000ba007984 */ /* 0x000f620000000800 */
[----:B------:R-:W5:Y:S01]  /*5ae0*/  LDC R33, c[0x0][0x39c] ;  /* 0x0000e700ff217b82 */ /* 0x000f620000000800 */
[----:B------:R-:W-:Y:S02]  /*5af0*/  F2FP.F16.F32.PACK_AB R23, RZ, R23 ;  /* 0x00000017ff17723e */ /* 0x000fe400000000ff */
[----:B------:R4:W-:Y:S01]  /*5b00*/  STG.E.U16 desc[UR10][R8.64], R5 ;  /* 0x0000000508007986 */ /* 0x0009e2000c10150a */
[----:B-1----:R-:W-:Y:S01]  /*5b10*/  IMAD.WIDE R2, R35, 0x2, R12 ;  /* 0x0000000223027825 */ /* 0x002fe200078e020c */
[----:B------:R-:W-:-:S02]  /*5b20*/  PRMT R28, R23, 0x7610, R28 ;  /* 0x00007610171c7816 */ /* 0x000fc4000000001c */
[----:B------:R-:W-:Y:S01]  /*5b30*/  STG.E.U16 desc[UR10][R10.64], R21 ;  /* 0x000000150a007986 */ /* 0x000fe2000c10150a */
[----:B------:R-:W1:Y:S03]  /*5b40*/  LDC R35, c[0x0][0x39c] ;  /* 0x0000e700ff237b82 */ /* 0x000e660000000800 */
[----:B------:R-:W-:Y:S01]  /*5b50*/  STG.E.U16 desc[UR10][R14.64], R25 ;  /* 0x000000190e007986 */ /* 0x000fe2000c10150a */
[----:B----4-:R-:W-:Y:S01]  /*5b60*/  IMAD.WIDE R4, R37, 0x2, R2 ;  /* 0x0000000225047825 */ /* 0x010fe200078e0202 */
[----:B------:R-:W-:-:S03]  /*5b70*/  PRMT R9, R18, 0x7610, R9 ;  /* 0x0000761012097816 */ /* 0x000fc60000000009 */
[----:B------:R-:W4:Y:S01]  /*5b80*/  LDC R37, c[0x0][0x39c] ;  /* 0x0000e700ff257b82 */ /* 0x000f220000000800 */
[----:B------:R-:W1:Y:S01]  /*5b90*/  LDS R18, [R186+0x3340] ;  /* 0x00334000ba127984 */ /* 0x000e620000000800 */
[----:B------:R-:W-:Y:S01]  /*5ba0*/  F2FP.F16.F32.PACK_AB R19, RZ, R19 ;  /* 0x00000013ff13723e */ /* 0x000fe200000000ff */
[----:B------:R-:W-:Y:S02]  /*5bb0*/  IMAD.WIDE R6, R27, 0x2, R4 ;  /* 0x000000021b067825 */ /* 0x000fe400078e0204 */
[----:B------:R2:W-:Y:S03]  /*5bc0*/  STG.E.U16 desc[UR10][R16.64], R9 ;  /* 0x0000000910007986 */ /* 0x0005e6000c10150a */
[----:B------:R-:W4:Y:S01]  /*5bd0*/  LDC R23, c[0x0][0x39c] ;  /* 0x0000e700ff177b82 */ /* 0x000f220000000800 */
[----:B------:R-:W4:Y:S04]  /*5be0*/  LDS R24, [R186+0x3300] ;  /* 0x00330000ba187984 */ /* 0x000f280000000800 */
[----:B------:R-:W4:Y:S01]  /*5bf0*/  LDS R21, [R186+0x3380] ;  /* 0x00338000ba157984 */ /* 0x000f220000000800 */
[----:B---3--:R-:W-:Y:S01]  /*5c00*/  F2FP.F16.F32.PACK_AB R26, RZ, R26 ;  /* 0x0000001aff1a723e */ /* 0x008fe200000000ff */
[----:B--2---:R-:W-:Y:S01]  /*5c10*/  IMAD.WIDE R8, R29, 0x2, R6 ;  /* 0x000000021d087825 */ /* 0x004fe200078e0206 */
[----:B------:R-:W-:Y:S01]  /*5c20*/  PRMT R17, R22, 0x7610, R17 ;  /* 0x0000761016117816 */ /* 0x000fe20000000011 */
[----:B------:R-:W2:Y:S01]  /*5c30*/  LDC R29, c[0x0][0x39c] ;  /* 0x0000e700ff1d7b82 */ /* 0x000ea20000000800 */
[----:B------:R-:W3:Y:S01]  /*5c40*/  LDS R27, [R186+0x3800] ;  /* 0x00380000ba1b7984 */ /* 0x000ee20000000800 */
[----:B------:R-:W-:Y:S01]  /*5c50*/  F2FP.F16.F32.PACK_AB R20, RZ, R20 ;  /* 0x00000014ff14723e */ /* 0x000fe200000000ff */
[----:B------:R-:W-:-:S02]  /*5c60*/  IMAD.WIDE R10, R31, 0x2, R8 ;  /* 0x000000021f0a7825 */ /* 0x000fc400078e0208 */
[----:B------:R1:W-:Y:S01]  /*5c70*/  STG.E.U16 desc[UR10][R12.64], R17 ;  /* 0x000000110c007986 */ /* 0x0003e2000c10150a */
[----:B-----5:R-:W-:Y:S02]  /*5c80*/  F2FP.F16.F32.PACK_AB R0, RZ, R0 ;  /* 0x00000000ff00723e */ /* 0x020fe400000000ff */
[----:B------:R-:W5:Y:S01]  /*5c90*/  LDC R31, c[0x0][0x39c] ;  /* 0x0000e700ff1f7b82 */ /* 0x000f620000000800 */
[----:B------:R-:W-:Y:S01]  /*5ca0*/  STG.E.U16 desc[UR10][R2.64], R28 ;  /* 0x0000001c02007986 */ /* 0x000fe2000c10150a */
[----:B------:R-:W-:-:S03]  /*5cb0*/  IMAD.WIDE R14, R33, 0x2, R10 ;  /* 0x00000002210e7825 */ /* 0x000fc600078e020a */
[----:B------:R4:W-:Y:S03]  /*5cc0*/  STG.E.U16 desc[UR10][R4.64], R26 ;  /* 0x0000001a04007986 */ /* 0x0009e6000c10150a */
[----:B------:R-:W5:Y:S01]  /*5cd0*/  LDC R33, c[0x0][0x39c] ;  /* 0x0000e700ff217b82 */ /* 0x000f620000000800 */
[----:B-1----:R-:W-:Y:S01]  /*5ce0*/  PRMT R13, R19, 0x7610, R13 ;  /* 0x00007610130d7816 */ /* 0x002fe2000000000d */
[----:B------:R-:W-:Y:S01]  /*5cf0*/  IMAD.WIDE R16, R35, 0x2, R14 ;  /* 0x0000000223107825 */ /* 0x000fe200078e020e */
[----:B------:R-:W1:Y:S01]  /*5d00*/  LDS R25, [R186+0x33c0] ;  /* 0x0033c000ba197984 */ /* 0x000e620000000800 */
[----:B------:R-:W-:-:S03]  /*5d10*/  F2FP.F16.F32.PACK_AB R18, RZ, R18 ;  /* 0x00000012ff12723e */ /* 0x000fc600000000ff */
[----:B------:R3:W-:Y:S01]  /*5d20*/  STG.E.U16 desc[UR10][R6.64], R13 ;  /* 0x0000000d06007986 */ /* 0x0007e2000c10150a */
[----:B------:R-:W1:Y:S01]  /*5d30*/  LDC R35, c[0x0][0x39c] ;  /* 0x0000e700ff237b82 */ /* 0x000e620000000800 */
[----:B----4-:R-:W-:Y:S02]  /*5d40*/  PRMT R5, R0, 0x7610, R5 ;  /* 0x0000761000057816 */ /* 0x010fe40000000005 */
[----:B------:R-:W4:Y:S01]  /*5d50*/  LDS R22, [R186+0x3840] ;  /* 0x00384000ba167984 */ /* 0x000f220000000800 */
[----:B------:R-:W-:-:S03]  /*5d60*/  F2FP.F16.F32.PACK_AB R24, RZ, R24 ;  /* 0x00000018ff18723e */ /* 0x000fc600000000ff */
[----:B------:R2:W-:Y:S01]  /*5d70*/  STG.E.U16 desc[UR10][R8.64], R5 ;  /* 0x0000000508007986 */ /* 0x0005e2000c10150a */
[----:B------:R-:W-:Y:S01]  /*5d80*/  F2FP.F16.F32.PACK_AB R21, RZ, R21 ;  /* 0x00000015ff15723e */ /* 0x000fe200000000ff */
[----:B---3--:R-:W-:Y:S01]  /*5d90*/  IMAD.WIDE R12, R37, 0x2, R16 ;  /* 0x00000002250c7825 */ /* 0x008fe200078e0210 */
[----:B------:R-:W-:Y:S01]  /*5da0*/  PRMT R7, R20, 0x7610, R7 ;  /* 0x0000761014077816 */ /* 0x000fe20000000007 */
[----:B------:R-:W3:Y:S01]  /*5db0*/  LDS R0, [R186+0x3880] ;  /* 0x00388000ba007984 */ /* 0x000ee20000000800 */
[----:B------:R-:W3:Y:S01]  /*5dc0*/  LDC R37, c[0x0][0x39c] ;  /* 0x0000e700ff257b82 */ /* 0x000ee20000000800 */
[----:B--2---:R-:W-:Y:S02]  /*5dd0*/  IMAD.WIDE R2, R29, 0x2, R12 ;  /* 0x000000021d027825 */ /* 0x004fe400078e020c */
[----:B------:R2:W-:Y:S01]  /*5de0*/  STG.E.U16 desc[UR10][R10.64], R7 ;  /* 0x000000070a007986 */ /* 0x0005e2000c10150a */
[----:B------:R-:W-:Y:S02]  /*5df0*/  PRMT R9, R18, 0x7610, R9 ;  /* 0x0000761012097816 */ /* 0x000fe40000000009 */
[----:B------:R-:W-:-:S02]  /*5e00*/  F2FP.F16.F32.PACK_AB R27, RZ, R27 ;  /* 0x0000001bff1b723e */ /* 0x000fc400000000ff */
[----:B------:R-:W3:Y:S01]  /*5e10*/  LDC R29, c[0x0][0x39c] ;  /* 0x0000e700ff1d7b82 */ /* 0x000ee20000000800 */
[----:B-----5:R-:W-:Y:S01]  /*5e20*/  IMAD.WIDE R4, R31, 0x2, R2 ;  /* 0x000000021f047825 */ /* 0x020fe200078e0202 */
[----:B------:R-:W5:Y:S04]  /*5e30*/  LDS R19, [R186+0x38c0] ;  /* 0x0038c000ba137984 */ /* 0x000f680000000800 */
[----:B------:R-:W-:Y:S02]  /*5e40*/  STG.E.U16 desc[UR10][R14.64], R24 ;  /* 0x000000180e007986 */ /* 0x000fe4000c10150a */
[----:B------:R-:W5:Y:S01]  /*5e50*/  LDC R31, c[0x0][0x39c] ;  /* 0x0000e700ff1f7b82 */ /* 0x000f620000000800 */
[----:B--2---:R-:W-:Y:S01]  /*5e60*/  IMAD.WIDE R6, R23, 0x2, R4 ;  /* 0x0000000217067825 */ /* 0x004fe200078e0204 */
[----:B------:R2:W-:Y:S01]  /*5e70*/  STG.E.U16 desc[UR10][R16.64], R9 ;  /* 0x0000000910007986 */ /* 0x0005e2000c10150a */
[----:B-1----:R-:W-:-:S03]  /*5e80*/  F2FP.F16.F32.PACK_AB R25, RZ, R25 ;  /* 0x00000019ff19723e */ /* 0x002fc600000000ff */
[----:B------:R-:W1:Y:S04]  /*5e90*/  LDS R18, [R186+0x3900] ;  /* 0x00390000ba127984 */ /* 0x000e680000000800 */
[----:B------:R-:W1:Y:S01]  /*5ea0*/  LDS R20, [R186+0x3940] ;  /* 0x00394000ba147984 */ /* 0x000e620000000800 */
[----:B----4-:R-:W-:Y:S01]  /*5eb0*/  F2FP.F16.F32.PACK_AB R22, RZ, R22 ;  /* 0x00000016ff16723e */ /* 0x010fe200000000ff */
[----:B--2---:R-:W-:Y:S01]  /*5ec0*/  IMAD.WIDE R8, R33, 0x2, R6 ;  /* 0x0000000221087825 */ /* 0x004fe200078e0206 */
[----:B------:R-:W-:Y:S01]  /*5ed0*/  PRMT R17, R21, 0x7610, R17 ;  /* 0x0000761015117816 */ /* 0x000fe20000000011 */
[----:B------:R-:W2:Y:S01]  /*5ee0*/  LDC R33, c[0x0][0x39c] ;  /* 0x0000e700ff217b82 */ /* 0x000ea20000000800 */
[----:B------:R-:W4:Y:S01]  /*5ef0*/  LDS R23, [R186+0x3980] ;  /* 0x00398000ba177984 */ /* 0x000f220000000800 */
[----:B------:R-:W-:-:S03]  /*5f00*/  IMAD.WIDE R10, R35, 0x2, R8 ;  /* 0x00000002230a7825 */ /* 0x000fc600078e0208 */
[----:B------:R5:W-:Y:S01]  /*5f10*/  STG.E.U16 desc[UR10][R12.64], R17 ;  /* 0x000000110c007986 */ /* 0x000be2000c10150a */
[----:B---3--:R-:W-:Y:S02]  /*5f20*/  F2FP.F16.F32.PACK_AB R0, RZ, R0 ;  /* 0x00000000ff00723e */ /* 0x008fe400000000ff */
[----:B------:R-:W3:Y:S01]  /*5f30*/  LDC R35, c[0x0][0x39c] ;  /* 0x0000e700ff237b82 */ /* 0x000ee20000000800 */
[----:B------:R-:W-:Y:S01]  /*5f40*/  STG.E.U16 desc[UR10][R2.64], R25 ;  /* 0x0000001902007986 */ /* 0x000fe2000c10150a */
[----:B------:R-:W-:Y:S01]  /*5f50*/  IMAD.WIDE R14, R29, 0x2, R10 ;  /* 0x000000021d0e7825 */ /* 0x000fe200078e020a */
[----:B------:R-:W-:Y:S02]  /*5f60*/  PRMT R29, R22, 0x7610, R29 ;  /* 0x00007610161d7816 */ /* 0x000fe4000000001d */
[----:B------:R-:W3:Y:S01]  /*5f70*/  LDS R24, [R186+0x39c0] ;  /* 0x0039c000ba187984 */ /* 0x000ee20000000800 */
[----:B-----5:R-:W-:Y:S01]  /*5f80*/  PRMT R13, R27, 0x7610, R13 ;  /* 0x000076101b0d7816 */ /* 0x020fe2000000000d */
[----:B------:R-:W-:-:S02]  /*5f90*/  IMAD.WIDE R16, R31, 0x2, R14 ;  /* 0x000000021f107825 */ /* 0x000fc400078e020e */
[----:B------:R-:W5:Y:S01]  /*5fa0*/  LDS R26, [R186+0x3a00] ;  /* 0x003a0000ba1a7984 */ /* 0x000f620000000800 */
[----:B------:R-:W5:Y:S01]  /*5fb0*/  LDC R31, c[0x0][0x39c] ;  /* 0x0000e700ff1f7b82 */ /* 0x000f620000000800 */
[----:B------:R-:W-:Y:S02]  /*5fc0*/  F2FP.F16.F32.PACK_AB R19, RZ, R19 ;  /* 0x00000013ff13723e */ /* 0x000fe400000000ff */
[----:B------:R4:W-:Y:S04]  /*5fd0*/  STG.E.U16 desc[UR10][R4.64], R13 ;  /* 0x0000000d04007986 */ /* 0x0009e8000c10150a */
[----:B------:R-:W5:Y:S01]  /*5fe0*/  LDS R21, [R186+0x3a40] ;  /* 0x003a4000ba157984 */ /* 0x000f620000000800 */
[----:B-1----:R-:W-:-:S03]  /*5ff0*/  F2FP.F16.F32.PACK_AB R18, RZ, R18 ;  /* 0x00000012ff12723e */ /* 0x002fc600000000ff */
[----:B------:R-:W1:Y:S01]  /*6000*/  LDS R28, [R186+0x3a80] ;  /* 0x003a8000ba1c7984 */ /* 0x000e620000000800 */
[----:B------:R-:W-:Y:S01]  /*6010*/  F2FP.F16.F32.PACK_AB R20, RZ, R20 ;  /* 0x00000014ff14723e */ /* 0x000fe200000000ff */
[----:B----4-:R-:W-:Y:S02]  /*6020*/  IMAD.WIDE R12, R37, 0x2, R16 ;  /* 0x00000002250c7825 */ /* 0x010fe400078e0210 */
[----:B------:R-:W4:Y:S01]  /*6030*/  LDS R22, [R186+0x3ac0] ;  /* 0x003ac000ba167984 */ /* 0x000f220000000800 */
[----:B------:R-:W4:Y:S03]  /*6040*/  LDC R37, c[0x0][0x39c] ;  /* 0x0000e700ff257b82 */ /* 0x000f260000000800 */
[----:B------:R-:W4:Y:S01]  /*6050*/  LDS R25, [R186+0x3b00] ;  /* 0x003b0000ba197984 */ /* 0x000f220000000800 */
[----:B--2---:R-:W-:Y:S01]  /*6060*/  IMAD.WIDE R2, R33, 0x2, R12 ;  /* 0x0000000221027825 */ /* 0x004fe200078e020c */
[----:B------:R-:W-:-:S02]  /*6070*/  F2FP.F16.F32.PACK_AB R23, RZ, R23 ;  /* 0x00000017ff17723e */ /* 0x000fc400000000ff */
[----:B------:R2:W-:Y:S01]  /*6080*/  STG.E.U16 desc[UR10][R6.64], R29 ;  /* 0x0000001d06007986 */ /* 0x0005e2000c10150a */
[----:B------:R-:W4:Y:S01]  /*6090*/  LDC R33, c[0x0][0x39c] ;  /* 0x0000e700ff217b82 */ /* 0x000f220000000800 */
[----:B------:R-:W-:Y:S02]  /*60a0*/  IMAD.WIDE R4, R39, 0x2, R2 ;  /* 0x0000000227047825 */ /* 0x000fe400078e0202 */
[----:B------:R-:W4:Y:S04]  /*60b0*/  LDS R27, [R186+0x3b40] ;  /* 0x003b4000ba1b7984 */ /* 0x000f280000000800 */
[----:B------:R-:W4:Y:S01]  /*60c0*/  LDS R29, [R186+0x3b80] ;  /* 0x003b8000ba1d7984 */ /* 0x000f220000000800 */
[----:B---3--:R-:W-:-:S03]  /*60d0*/  F2FP.F16.F32.PACK_AB R24, RZ, R24 ;  /* 0x00000018ff18723e */ /* 0x008fc600000000ff */
[----:B------:R3:W-:Y:S01]  /*60e0*/  STG.E.U16 desc[UR10][R8.64], R0 ;  /* 0x0000000008007986 */ /* 0x0007e2000c10150a */
[----:B--2---:R-:W-:Y:S02]  /*60f0*/  IMAD.WIDE R6, R35, 0x2, R4 ;  /* 0x0000000223067825 */ /* 0x004fe400078e0204 */
[----:B------:R-:W2:Y:S01]  /*6100*/  LDC R35, c[0x0][0x39c] ;  /* 0x0000e700ff237b82 */ /* 0x000ea20000000800 */
[----:B-----5:R-:W-:Y:S02]  /*6110*/  F2FP.F16.F32.PACK_AB R26, RZ, R26 ;  /* 0x0000001aff1a723e */ /* 0x020fe400000000ff */
[----:B------:R-:W-:Y:S02]  /*6120*/  F2FP.F16.F32.PACK_AB R21, RZ, R21 ;  /* 0x00000015ff15723e */ /* 0x000fe400000000ff */
[----:B---3--:R-:W-:-:S03]  /*6130*/  PRMT R9, R19, 0x7610, R9 ;  /* 0x0000761013097816 */ /* 0x008fc60000000009 */
[----:B------:R-:W3:Y:S01]  /*6140*/  LDC R19, c[0x0][0x39c] ;  /* 0x0000e700ff137b82 */ /* 0x000ee20000000800 */
[----:B-1----:R-:W-:Y:S01]  /*6150*/  F2FP.F16.F32.PACK_AB R28, RZ, R28 ;  /* 0x0000001cff1c723e */ /* 0x002fe200000000ff */
[----:B------:R1:W-:Y:S01]  /*6160*/  STG.E.U16 desc[UR10][R10.64], R9 ;  /* 0x000000090a007986 */ /* 0x0003e2000c10150a */
[----:B----4-:R-:W-:-:S03]  /*6170*/  F2FP.F16.F32.PACK_AB R22, RZ, R22 ;  /* 0x00000016ff16723e */ /* 0x010fc600000000ff */
[----:B------:R4:W-:Y:S01]  /*6180*/  STG.E.U16 desc[UR10][R14.64], R18 ;  /* 0x000000120e007986 */ /* 0x0009e2000c10150a */
[----:B------:R-:W-:-:S03]  /*6190*/  F2FP.F16.F32.PACK_AB R25, RZ, R25 ;  /* 0x00000019ff19723e */ /* 0x000fc600000000ff */
[----:B------:R3:W-:Y:S01]  /*61a0*/  STG.E.U16 desc[UR10][R16.64], R20 ;  /* 0x0000001410007986 */ /* 0x0007e2000c10150a */
[----:B-1----:R-:W-:-:S03]  /*61b0*/  IMAD.WIDE R8, R31, 0x2, R6 ;  /* 0x000000021f087825 */ /* 0x002fc600078e0206 */
[----:B------:R2:W-:Y:S01]  /*61c0*/  STG.E.U16 desc[UR10][R12.64], R23 ;  /* 0x000000170c007986 */ /* 0x0005e2000c10150a */
[----:B------:R-:W1:Y:S01]  /*61d0*/  LDC R31, c[0x0][0x39c] ;  /* 0x0000e700ff1f7b82 */ /* 0x000e620000000800 */
[----:B------:R-:W-:Y:S02]  /*61e0*/  F2FP.F16.F32.PACK_AB R27, RZ, R27 ;  /* 0x0000001bff1b723e */ /* 0x000fe400000000ff */
[----:B------:R1:W-:Y:S01]  /*61f0*/  STG.E.U16 desc[UR10][R2.64], R24 ;  /* 0x0000001802007986 */ /* 0x0003e2000c10150a */
[----:B------:R-:W-:Y:S01]  /*6200*/  IMAD.WIDE R10, R37, 0x2, R8 ;  /* 0x00000002250a7825 */ /* 0x000fe200078e0208 */
[----:B------:R-:W-:Y:S02]  /*6210*/  F2FP.F16.F32.PACK_AB R29, RZ, R29 ;  /* 0x0000001dff1d723e */ /* 0x000fe400000000ff */
[----:B------:R-:W-:Y:S01]  /*6220*/  STG.E.U16 desc[UR10][R4.64], R26 ;  /* 0x0000001a04007986 */ /* 0x000fe2000c10150a */
[----:B----4-:R-:W-:-:S03]  /*6230*/  IMAD.WIDE R14, R33, 0x2, R10 ;  /* 0x00000002210e7825 */ /* 0x010fc600078e020a */
[----:B------:R-:W-:Y:S04]  /*6240*/  STG.E.U16 desc[UR10][R6.64], R21 ;  /* 0x0000001506007986 */ /* 0x000fe8000c10150a */
[----:B------:R-:W-:Y:S01]  /*6250*/  STG.E.U16 desc[UR10][R8.64], R28 ;  /* 0x0000001c08007986 */ /* 0x000fe2000c10150a */
[----:B---3--:R-:W-:-:S03]  /*6260*/  IMAD.WIDE R16, R19, 0x2, R14 ;  /* 0x0000000213107825 */ /* 0x008fc600078e020e */
[----:B------:R-:W-:Y:S01]  /*6270*/  STG.E.U16 desc[UR10][R10.64], R22 ;  /* 0x000000160a007986 */ /* 0x000fe2000c10150a */
[----:B--2---:R-:W-:-:S03]  /*6280*/  IMAD.WIDE R12, R35, 0x2, R16 ;  /* 0x00000002230c7825 */ /* 0x004fc600078e0210 */
[----:B------:R-:W-:Y:S04]  /*6290*/  STG.E.U16 desc[UR10][R14.64], R25 ;  /* 0x000000190e007986 */ /* 0x000fe8000c10150a */
[----:B------:R-:W-:Y:S01]  /*62a0*/  STG.E.U16 desc[UR10][R16.64], R27 ;  /* 0x0000001b10007986 */ /* 0x000fe2000c10150a */
[----:B-1----:R-:W-:-:S03]  /*62b0*/  IMAD.WIDE R2, R31, 0x2, R12 ;  /* 0x000000021f027825 */ /* 0x002fc600078e020c */
[----:B------:R-:W-:Y:S04]  /*62c0*/  STG.E.U16 desc[UR10][R12.64], R29 ;  /* 0x0000001d0c007986 */ /* 0x000fe8000c10150a */
[----:B------:R-:W-:Y:S01]  /*62d0*/  STG.E.U16 desc[UR10][R2.64], R30 ;  /* 0x0000001e02007986 */ /* 0x000fe2000c10150a */
[----:B------:R-:W-:Y:S05]  /*62e0*/  EXIT ;  /* 0x000000000000794d */ /* 0x000fea0003800000 */
.L_x_4:
[----:B------:R-:W-:-:S00]  /*62f0*/  BRA `(.L_x_4) ;  /* 0xfffffffc00fc7947 */ /* 0x000fc0000383ffff */
[----:B------:R-:W-:-:S00]  /*6300*/  NOP ;  /* 0x0000000000007918 */ /* 0x000fc00000000000 */
[----:B------:R-:W-:-:S00]  /*6310*/  NOP ;  /* 0x0000000000007918 */ /* 0x000fc00000000000 */
[----:B------:R-:W-:-:S00]  /*6320*/  NOP ;  /* 0x0000000000007918 */ /* 0x000fc00000000000 */
[----:B------:R-:W-:-:S00]  /*6330*/  NOP ;  /* 0x0000000000007918 */ /* 0x000fc00000000000 */
[----:B------:R-:W-:-:S00]  /*6340*/  NOP ;  /* 0x0000000000007918 */ /* 0x000fc00000000000 */
[----:B------:R-:W-:-:S00]  /*6350*/  NOP ;  /* 0x0000000000007918 */ /* 0x000fc00000000000 */
[----:B------:R-:W-:-:S00]  /*6360*/  NOP ;  /* 0x0000000000007918 */ /* 0x000fc00000000000 */
[----:B------:R-:W-:-:S00]  /*6370*/  NOP ;  /* 0x0000000000007918 */ /* 0x000fc00000000000 */
.L_x_5:


//--------------------- .nv.shared._Z6matmulILi128ELi128ELi32ELi64ELi64ELi16ELi16ELi16ELi16ELi2ELi2EEvP6__halfS1_S1_iiiff --------------------------
	.section	.nv.shared._Z6matmulILi128ELi128ELi32ELi64ELi64ELi16ELi16ELi16ELi16ELi2ELi2EEvP6__halfS1_S1_iiiff,"aw",@nobits
	.sectionflags	@""
	.align	16
	.zero		1024


//--------------------- .nv.shared.reserved.0     --------------------------
	.section	.nv.shared.reserved.0,"aw",@nobits
	.weak		__nv_reservedSMEM_offset_0_alias
	.size		__nv_reservedSMEM_offset_0_alias, 0, 64
	.other		__nv_reservedSMEM_offset_0_alias,@"STO_CUDA_RESERVED_SHARED STV_DEFAULT"
__nv_reservedSMEM_offset_0_alias:
	.zero		0
	.zero		64


//--------------------- .nv.constant0._Z6matmulILi128ELi128ELi32ELi64ELi64ELi16ELi16ELi16ELi16ELi2ELi2EEvP6__halfS1_S1_iiiff --------------------------
	.section	.nv.constant0._Z6matmulILi128ELi128ELi32ELi64ELi64ELi16ELi16ELi16ELi16ELi2ELi2EEvP6__halfS1_S1_iiiff,"a",@progbits
	.sectionflags	@""
	.align	4
.nv.constant0._Z6matmulILi128ELi128ELi32ELi64ELi64ELi16ELi16ELi16ELi16ELi2ELi2EEvP6__halfS1_S1_iiiff:
	.zero		940


//--------------------- SYMBOLS --------------------------

	.type		.nv.reservedSmem.offset0,@object
	.size		.nv.reservedSmem.offset0,0x4
	.type		.nv.reservedSmem.cap,@object
	.size		.nv.reservedSmem.cap,0x4
